//
// Generated by NVIDIA NVVM Compiler
//
// Compiler Build ID: CL-36424714
// Cuda compilation tools, release 13.0, V13.0.88
// Based on NVVM 20.0.0
//

.version 9.0
.target sm_100
.address_size 64

	// .globl	_Z13spmm_row_wisePfS_PiS0_S0_iiii

.visible .entry _Z13spmm_row_wisePfS_PiS0_S0_iiii(
	.param .u64 .ptr .align 1 _Z13spmm_row_wisePfS_PiS0_S0_iiii_param_0,
	.param .u64 .ptr .align 1 _Z13spmm_row_wisePfS_PiS0_S0_iiii_param_1,
	.param .u64 .ptr .align 1 _Z13spmm_row_wisePfS_PiS0_S0_iiii_param_2,
	.param .u64 .ptr .align 1 _Z13spmm_row_wisePfS_PiS0_S0_iiii_param_3,
	.param .u64 .ptr .align 1 _Z13spmm_row_wisePfS_PiS0_S0_iiii_param_4,
	.param .u32 _Z13spmm_row_wisePfS_PiS0_S0_iiii_param_5,
	.param .u32 _Z13spmm_row_wisePfS_PiS0_S0_iiii_param_6,
	.param .u32 _Z13spmm_row_wisePfS_PiS0_S0_iiii_param_7,
	.param .u32 _Z13spmm_row_wisePfS_PiS0_S0_iiii_param_8
)
{
	.reg .pred 	%p<15>;
	.reg .b32 	%r<91>;
	.reg .b32 	%f<106>;
	.reg .b64 	%rd<85>;

	ld.param.u64 	%rd7, [_Z13spmm_row_wisePfS_PiS0_S0_iiii_param_0];
	ld.param.u64 	%rd9, [_Z13spmm_row_wisePfS_PiS0_S0_iiii_param_1];
	ld.param.u64 	%rd8, [_Z13spmm_row_wisePfS_PiS0_S0_iiii_param_2];
	ld.param.u64 	%rd10, [_Z13spmm_row_wisePfS_PiS0_S0_iiii_param_3];
	ld.param.u64 	%rd11, [_Z13spmm_row_wisePfS_PiS0_S0_iiii_param_4];
	ld.param.u32 	%r22, [_Z13spmm_row_wisePfS_PiS0_S0_iiii_param_5];
	ld.param.u32 	%r23, [_Z13spmm_row_wisePfS_PiS0_S0_iiii_param_6];
	ld.param.u32 	%r24, [_Z13spmm_row_wisePfS_PiS0_S0_iiii_param_8];
	cvta.to.global.u64 	%rd1, %rd9;
	cvta.to.global.u64 	%rd2, %rd10;
	cvta.to.global.u64 	%rd3, %rd11;
	mov.u32 	%r25, %ctaid.x;
	mov.u32 	%r26, %ntid.x;
	mov.u32 	%r27, %tid.x;
	mad.lo.s32 	%r28, %r25, %r26, %r27;
	shr.s32 	%r29, %r28, 31;
	shr.u32 	%r30, %r29, 27;
	add.s32 	%r31, %r28, %r30;
	shr.s32 	%r1, %r31, 5;
	and.b32  	%r2, %r27, 31;
	setp.ge.s32 	%p1, %r1, %r24;
	@%p1 bra 	$L__BB0_16;
	cvt.rn.f32.s32 	%f14, %r22;
	cvt.rn.f32.s32 	%f15, %r24;
	div.rn.f32 	%f16, %f14, %f15;
	cvt.rn.f32.s32 	%f17, %r1;
	mul.f32 	%f18, %f16, %f17;
	cvt.rzi.s32.f32 	%r85, %f18;
	add.s32 	%r33, %r1, 1;
	cvt.rn.f32.s32 	%f19, %r33;
	mul.f32 	%f20, %f16, %f19;
	cvt.rzi.s32.f32 	%r34, %f20;
	setp.ge.s32 	%p2, %r2, %r23;
	setp.ge.s32 	%p3, %r85, %r34;
	or.pred  	%p4, %p2, %p3;
	@%p4 bra 	$L__BB0_16;
	add.s64 	%rd4, %rd2, 16;
	cvta.to.global.u64 	%rd5, %rd8;
	cvta.to.global.u64 	%rd6, %rd7;
$L__BB0_3:
	mov.u32 	%r5, %r85;
	add.s32 	%r85, %r5, 1;
	mul.wide.s32 	%rd12, %r5, 4;
	add.s64 	%rd13, %rd5, %rd12;
	ld.global.u32 	%r7, [%rd13+4];
	ld.global.u32 	%r88, [%rd13];
	sub.s32 	%r9, %r7, %r88;
	add.s64 	%rd14, %rd3, %rd12;
	ld.global.u32 	%r35, [%rd14];
	cvt.rn.f32.s32 	%f1, %r35;
	setp.lt.s32 	%p5, %r9, 1;
	mov.f32 	%f105, 0f00000000;
	@%p5 bra 	$L__BB0_15;
	and.b32  	%r10, %r9, 7;
	sub.s32 	%r36, %r88, %r7;
	setp.gt.u32 	%p6, %r36, -8;
	mov.f32 	%f105, 0f00000000;
	@%p6 bra 	$L__BB0_7;
	and.b32  	%r37, %r9, 2147483640;
	neg.s32 	%r86, %r37;
	mov.f32 	%f105, 0f00000000;
$L__BB0_6:
	.pragma "nounroll";
	mul.wide.s32 	%rd15, %r88, 4;
	add.s64 	%rd16, %rd4, %rd15;
	ld.global.u32 	%r38, [%rd16+-16];
	mul.wide.s32 	%rd17, %r38, 4;
	add.s64 	%rd18, %rd3, %rd17;
	ld.global.u32 	%r39, [%rd18];
	cvt.rn.f32.s32 	%f25, %r39;
	fma.rn.f32 	%f26, %f1, %f25, 0f00000000;
	mad.lo.s32 	%r40, %r38, %r23, %r2;
	mul.wide.s32 	%rd19, %r40, 4;
	add.s64 	%rd20, %rd1, %rd19;
	ld.global.f32 	%f27, [%rd20];
	fma.rn.f32 	%f28, %f26, %f27, 0f00000000;
	add.f32 	%f29, %f105, %f28;
	ld.global.u32 	%r41, [%rd16+-12];
	mul.wide.s32 	%rd21, %r41, 4;
	add.s64 	%rd22, %rd3, %rd21;
	ld.global.u32 	%r42, [%rd22];
	cvt.rn.f32.s32 	%f30, %r42;
	fma.rn.f32 	%f31, %f1, %f30, 0f00000000;
	mad.lo.s32 	%r43, %r41, %r23, %r2;
	mul.wide.s32 	%rd23, %r43, 4;
	add.s64 	%rd24, %rd1, %rd23;
	ld.global.f32 	%f32, [%rd24];
	fma.rn.f32 	%f33, %f31, %f32, 0f00000000;
	add.f32 	%f34, %f29, %f33;
	ld.global.u32 	%r44, [%rd16+-8];
	mul.wide.s32 	%rd25, %r44, 4;
	add.s64 	%rd26, %rd3, %rd25;
	ld.global.u32 	%r45, [%rd26];
	cvt.rn.f32.s32 	%f35, %r45;
	fma.rn.f32 	%f36, %f1, %f35, 0f00000000;
	mad.lo.s32 	%r46, %r44, %r23, %r2;
	mul.wide.s32 	%rd27, %r46, 4;
	add.s64 	%rd28, %rd1, %rd27;
	ld.global.f32 	%f37, [%rd28];
	fma.rn.f32 	%f38, %f36, %f37, 0f00000000;
	add.f32 	%f39, %f34, %f38;
	ld.global.u32 	%r47, [%rd16+-4];
	mul.wide.s32 	%rd29, %r47, 4;
	add.s64 	%rd30, %rd3, %rd29;
	ld.global.u32 	%r48, [%rd30];
	cvt.rn.f32.s32 	%f40, %r48;
	fma.rn.f32 	%f41, %f1, %f40, 0f00000000;
	mad.lo.s32 	%r49, %r47, %r23, %r2;
	mul.wide.s32 	%rd31, %r49, 4;
	add.s64 	%rd32, %rd1, %rd31;
	ld.global.f32 	%f42, [%rd32];
	fma.rn.f32 	%f43, %f41, %f42, 0f00000000;
	add.f32 	%f44, %f39, %f43;
	ld.global.u32 	%r50, [%rd16];
	mul.wide.s32 	%rd33, %r50, 4;
	add.s64 	%rd34, %rd3, %rd33;
	ld.global.u32 	%r51, [%rd34];
	cvt.rn.f32.s32 	%f45, %r51;
	fma.rn.f32 	%f46, %f1, %f45, 0f00000000;
	mad.lo.s32 	%r52, %r50, %r23, %r2;
	mul.wide.s32 	%rd35, %r52, 4;
	add.s64 	%rd36, %rd1, %rd35;
	ld.global.f32 	%f47, [%rd36];
	fma.rn.f32 	%f48, %f46, %f47, 0f00000000;
	add.f32 	%f49, %f44, %f48;
	ld.global.u32 	%r53, [%rd16+4];
	mul.wide.s32 	%rd37, %r53, 4;
	add.s64 	%rd38, %rd3, %rd37;
	ld.global.u32 	%r54, [%rd38];
	cvt.rn.f32.s32 	%f50, %r54;
	fma.rn.f32 	%f51, %f1, %f50, 0f00000000;
	mad.lo.s32 	%r55, %r53, %r23, %r2;
	mul.wide.s32 	%rd39, %r55, 4;
	add.s64 	%rd40, %rd1, %rd39;
	ld.global.f32 	%f52, [%rd40];
	fma.rn.f32 	%f53, %f51, %f52, 0f00000000;
	add.f32 	%f54, %f49, %f53;
	ld.global.u32 	%r56, [%rd16+8];
	mul.wide.s32 	%rd41, %r56, 4;
	add.s64 	%rd42, %rd3, %rd41;
	ld.global.u32 	%r57, [%rd42];
	cvt.rn.f32.s32 	%f55, %r57;
	fma.rn.f32 	%f56, %f1, %f55, 0f00000000;
	mad.lo.s32 	%r58, %r56, %r23, %r2;
	mul.wide.s32 	%rd43, %r58, 4;
	add.s64 	%rd44, %rd1, %rd43;
	ld.global.f32 	%f57, [%rd44];
	fma.rn.f32 	%f58, %f56, %f57, 0f00000000;
	add.f32 	%f59, %f54, %f58;
	ld.global.u32 	%r59, [%rd16+12];
	mul.wide.s32 	%rd45, %r59, 4;
	add.s64 	%rd46, %rd3, %rd45;
	ld.global.u32 	%r60, [%rd46];
	cvt.rn.f32.s32 	%f60, %r60;
	fma.rn.f32 	%f61, %f1, %f60, 0f00000000;
	mad.lo.s32 	%r61, %r59, %r23, %r2;
	mul.wide.s32 	%rd47, %r61, 4;
	add.s64 	%rd48, %rd1, %rd47;
	ld.global.f32 	%f62, [%rd48];
	fma.rn.f32 	%f63, %f61, %f62, 0f00000000;
	add.f32 	%f105, %f59, %f63;
	add.s32 	%r88, %r88, 8;
	add.s32 	%r86, %r86, 8;
	setp.ne.s32 	%p7, %r86, 0;
	@%p7 bra 	$L__BB0_6;
$L__BB0_7:
	setp.eq.s32 	%p8, %r10, 0;
	@%p8 bra 	$L__BB0_15;
	and.b32  	%r17, %r9, 3;
	setp.lt.u32 	%p9, %r10, 4;
	@%p9 bra 	$L__BB0_10;
	mul.wide.s32 	%rd49, %r88, 4;
	add.s64 	%rd50, %rd2, %rd49;
	ld.global.u32 	%r62, [%rd50];
	mul.wide.s32 	%rd51, %r62, 4;
	add.s64 	%rd52, %rd3, %rd51;
	ld.global.u32 	%r63, [%rd52];
	cvt.rn.f32.s32 	%f65, %r63;
	fma.rn.f32 	%f66, %f1, %f65, 0f00000000;
	mad.lo.s32 	%r64, %r62, %r23, %r2;
	mul.wide.s32 	%rd53, %r64, 4;
	add.s64 	%rd54, %rd1, %rd53;
	ld.global.f32 	%f67, [%rd54];
	fma.rn.f32 	%f68, %f66, %f67, 0f00000000;
	add.f32 	%f69, %f105, %f68;
	ld.global.u32 	%r65, [%rd50+4];
	mul.wide.s32 	%rd55, %r65, 4;
	add.s64 	%rd56, %rd3, %rd55;
	ld.global.u32 	%r66, [%rd56];
	cvt.rn.f32.s32 	%f70, %r66;
	fma.rn.f32 	%f71, %f1, %f70, 0f00000000;
	mad.lo.s32 	%r67, %r65, %r23, %r2;
	mul.wide.s32 	%rd57, %r67, 4;
	add.s64 	%rd58, %rd1, %rd57;
	ld.global.f32 	%f72, [%rd58];
	fma.rn.f32 	%f73, %f71, %f72, 0f00000000;
	add.f32 	%f74, %f69, %f73;
	ld.global.u32 	%r68, [%rd50+8];
	mul.wide.s32 	%rd59, %r68, 4;
	add.s64 	%rd60, %rd3, %rd59;
	ld.global.u32 	%r69, [%rd60];
	cvt.rn.f32.s32 	%f75, %r69;
	fma.rn.f32 	%f76, %f1, %f75, 0f00000000;
	mad.lo.s32 	%r70, %r68, %r23, %r2;
	mul.wide.s32 	%rd61, %r70, 4;
	add.s64 	%rd62, %rd1, %rd61;
	ld.global.f32 	%f77, [%rd62];
	fma.rn.f32 	%f78, %f76, %f77, 0f00000000;
	add.f32 	%f79, %f74, %f78;
	ld.global.u32 	%r71, [%rd50+12];
	mul.wide.s32 	%rd63, %r71, 4;
	add.s64 	%rd64, %rd3, %rd63;
	ld.global.u32 	%r72, [%rd64];
	cvt.rn.f32.s32 	%f80, %r72;
	fma.rn.f32 	%f81, %f1, %f80, 0f00000000;
	mad.lo.s32 	%r73, %r71, %r23, %r2;
	mul.wide.s32 	%rd65, %r73, 4;
	add.s64 	%rd66, %rd1, %rd65;
	ld.global.f32 	%f82, [%rd66];
	fma.rn.f32 	%f83, %f81, %f82, 0f00000000;
	add.f32 	%f105, %f79, %f83;
	add.s32 	%r88, %r88, 4;
$L__BB0_10:
	setp.eq.s32 	%p10, %r17, 0;
	@%p10 bra 	$L__BB0_15;
	setp.eq.s32 	%p11, %r17, 1;
	@%p11 bra 	$L__BB0_13;
	mul.wide.s32 	%rd67, %r88, 4;
	add.s64 	%rd68, %rd2, %rd67;
	ld.global.u32 	%r74, [%rd68];
	mul.wide.s32 	%rd69, %r74, 4;
	add.s64 	%rd70, %rd3, %rd69;
	ld.global.u32 	%r75, [%rd70];
	cvt.rn.f32.s32 	%f85, %r75;
	fma.rn.f32 	%f86, %f1, %f85, 0f00000000;
	mad.lo.s32 	%r76, %r74, %r23, %r2;
	mul.wide.s32 	%rd71, %r76, 4;
	add.s64 	%rd72, %rd1, %rd71;
	ld.global.f32 	%f87, [%rd72];
	fma.rn.f32 	%f88, %f86, %f87, 0f00000000;
	add.f32 	%f89, %f105, %f88;
	ld.global.u32 	%r77, [%rd68+4];
	mul.wide.s32 	%rd73, %r77, 4;
	add.s64 	%rd74, %rd3, %rd73;
	ld.global.u32 	%r78, [%rd74];
	cvt.rn.f32.s32 	%f90, %r78;
	fma.rn.f32 	%f91, %f1, %f90, 0f00000000;
	mad.lo.s32 	%r79, %r77, %r23, %r2;
	mul.wide.s32 	%rd75, %r79, 4;
	add.s64 	%rd76, %rd1, %rd75;
	ld.global.f32 	%f92, [%rd76];
	fma.rn.f32 	%f93, %f91, %f92, 0f00000000;
	add.f32 	%f105, %f89, %f93;
	add.s32 	%r88, %r88, 2;
$L__BB0_13:
	and.b32  	%r80, %r9, 1;
	setp.eq.b32 	%p12, %r80, 1;
	not.pred 	%p13, %p12;
	@%p13 bra 	$L__BB0_15;
	mul.wide.s32 	%rd77, %r88, 4;
	add.s64 	%rd78, %rd2, %rd77;
	ld.global.u32 	%r81, [%rd78];
	mul.wide.s32 	%rd79, %r81, 4;
	add.s64 	%rd80, %rd3, %rd79;
	ld.global.u32 	%r82, [%rd80];
	cvt.rn.f32.s32 	%f94, %r82;
	fma.rn.f32 	%f95, %f1, %f94, 0f00000000;
	mad.lo.s32 	%r83, %r81, %r23, %r2;
	mul.wide.s32 	%rd81, %r83, 4;
	add.s64 	%rd82, %rd1, %rd81;
	ld.global.f32 	%f96, [%rd82];
	fma.rn.f32 	%f97, %f95, %f96, 0f00000000;
	add.f32 	%f105, %f105, %f97;
$L__BB0_15:
	mad.lo.s32 	%r84, %r5, %r23, %r2;
	mul.wide.s32 	%rd83, %r84, 4;
	add.s64 	%rd84, %rd6, %rd83;
	st.global.f32 	[%rd84], %f105;
	setp.ne.s32 	%p14, %r85, %r34;
	@%p14 bra 	$L__BB0_3;
$L__BB0_16:
	ret;

}


// ===== COMPILED SASS (sm_100) =====

	.target	sm_100

	.elftype	@"ET_EXEC"


//--------------------- .note.nv.tkinfo           --------------------------
	.section	.note.nv.tkinfo,"",@"SHT_NOTE"
	.sectionflags	@"SHF_NOTE_NV_TKINFO"
	.tkinfo
        /*0018*/ 	.word	0x00000002
        /*0030*/ 	.string	""
        /*0030*/ 	.string	"ptxas"
        /*0030*/ 	.string	"Cuda compilation tools, release 13.0, V13.0.88"
        /*0030*/ 	.string	"Build cuda_13.0.r13.0/compiler.36424714_0"
        /*0030*/ 	.string	"-arch sm_100 -m 64 "



//--------------------- .note.nv.cuinfo           --------------------------
	.section	.note.nv.cuinfo,"",@"SHT_NOTE"
	.sectionflags	@"SHF_NOTE_NV_CUINFO"
        /*0018*/ 	.short	0x0002
        /*001a*/ 	.short	0x0064
        /*001c*/ 	.short	0x0082
	.zero		2


//--------------------- .nv.info                  --------------------------
	.section	.nv.info,"",@"SHT_CUDA_INFO"
	.align	4


	//----- nvinfo : EIATTR_REGCOUNT
	.align		4
        /*0000*/ 	.byte	0x04, 0x2f
        /*0002*/ 	.short	(.L_1 - .L_0)
	.align		4
.L_0:
        /*0004*/ 	.word	index@(_Z13spmm_row_wisePfS_PiS0_S0_iiii)
        /*0008*/ 	.word	0x00000020


	//----- nvinfo : EIATTR_FRAME_SIZE
	.align		4
.L_1:
        /*000c*/ 	.byte	0x04, 0x11
        /*000e*/ 	.short	(.L_3 - .L_2)
	.align		4
.L_2:
        /*0010*/ 	.word	index@($__internal_0_$__cuda_sm3x_div_rn_noftz_f32_slowpath)
        /*0014*/ 	.word	0x00000000


	//----- nvinfo : EIATTR_FRAME_SIZE
	.align		4
.L_3:
        /*0018*/ 	.byte	0x04, 0x11
        /*001a*/ 	.short	(.L_5 - .L_4)
	.align		4
.L_4:
        /*001c*/ 	.word	index@(_Z13spmm_row_wisePfS_PiS0_S0_iiii)
        /*0020*/ 	.word	0x00000000


	//----- nvinfo : EIATTR_MIN_STACK_SIZE
	.align		4
.L_5:
        /*0024*/ 	.byte	0x04, 0x12
        /*0026*/ 	.short	(.L_7 - .L_6)
	.align		4
.L_6:
        /*0028*/ 	.word	index@(_Z13spmm_row_wisePfS_PiS0_S0_iiii)
        /*002c*/ 	.word	0x00000000
.L_7:


//--------------------- .nv.compat                --------------------------
	.section	.nv.compat,"",@"SHT_CUDA_COMPAT_INFO"
	.align	4
        /*0000*/ 	.byte	0x02, 0x09, 0x00, 0x00, 0x02, 0x02, 0x01, 0x00, 0x02, 0x05, 0x05, 0x00, 0x03, 0x07, 0x01, 0x01
        /*0010*/ 	.byte	0x02, 0x03, 0x00, 0x00, 0x02, 0x06, 0x01, 0x00, 0x04, 0x0b, 0x08, 0x00, 0x01, 0x00, 0x00, 0x00
        /*0020*/ 	.byte	0x00, 0x00, 0x00, 0x00


//--------------------- .nv.info._Z13spmm_row_wisePfS_PiS0_S0_iiii --------------------------
	.section	.nv.info._Z13spmm_row_wisePfS_PiS0_S0_iiii,"",@"SHT_CUDA_INFO"
	.sectionflags	@""
	.align	4


	//----- nvinfo : EIATTR_CUDA_API_VERSION
	.align		4
        /*0000*/ 	.byte	0x04, 0x37
        /*0002*/ 	.short	(.L_9 - .L_8)
.L_8:
        /*0004*/ 	.word	0x00000082


	//----- nvinfo : EIATTR_KPARAM_INFO
	.align		4
.L_9:
        /*0008*/ 	.byte	0x04, 0x17
        /*000a*/ 	.short	(.L_11 - .L_10)
.L_10:
        /*000c*/ 	.word	0x00000000
        /*0010*/ 	.short	0x0008
        /*0012*/ 	.short	0x0034
        /*0014*/ 	.byte	0x00, 0xf0, 0x11, 0x00


	//----- nvinfo : EIATTR_KPARAM_INFO
	.align		4
.L_11:
        /*0018*/ 	.byte	0x04, 0x17
        /*001a*/ 	.short	(.L_13 - .L_12)
.L_12:
        /*001c*/ 	.word	0x00000000
        /*0020*/ 	.short	0x0007
        /*0022*/ 	.short	0x0030
        /*0024*/ 	.byte	0x00, 0xf0, 0x11, 0x00


	//----- nvinfo : EIATTR_KPARAM_INFO
	.align		4
.L_13:
        /*0028*/ 	.byte	0x04, 0x17
        /*002a*/ 	.short	(.L_15 - .L_14)
.L_14:
        /*002c*/ 	.word	0x00000000
        /*0030*/ 	.short	0x0006
        /*0032*/ 	.short	0x002c
        /*0034*/ 	.byte	0x00, 0xf0, 0x11, 0x00


	//----- nvinfo : EIATTR_KPARAM_INFO
	.align		4
.L_15:
        /*0038*/ 	.byte	0x04, 0x17
        /*003a*/ 	.short	(.L_17 - .L_16)
.L_16:
        /*003c*/ 	.word	0x00000000
        /*0040*/ 	.short	0x0005
        /*0042*/ 	.short	0x0028
        /*0044*/ 	.byte	0x00, 0xf0, 0x11, 0x00


	//----- nvinfo : EIATTR_KPARAM_INFO
	.align		4
.L_17:
        /*0048*/ 	.byte	0x04, 0x17
        /*004a*/ 	.short	(.L_19 - .L_18)
.L_18:
        /*004c*/ 	.word	0x00000000
        /*0050*/ 	.short	0x0004
        /*0052*/ 	.short	0x0020
        /*0054*/ 	.byte	0x00, 0xf5, 0x21, 0x00


	//----- nvinfo : EIATTR_KPARAM_INFO
	.align		4
.L_19:
        /*0058*/ 	.byte	0x04, 0x17
        /*005a*/ 	.short	(.L_21 - .L_20)
.L_20:
        /*005c*/ 	.word	0x00000000
        /*0060*/ 	.short	0x0003
        /*0062*/ 	.short	0x0018
        /*0064*/ 	.byte	0x00, 0xf5, 0x21, 0x00


	//----- nvinfo : EIATTR_KPARAM_INFO
	.align		4
.L_21:
        /*0068*/ 	.byte	0x04, 0x17
        /*006a*/ 	.short	(.L_23 - .L_22)
.L_22:
        /*006c*/ 	.word	0x00000000
        /*0070*/ 	.short	0x0002
        /*0072*/ 	.short	0x0010
        /*0074*/ 	.byte	0x00, 0xf5, 0x21, 0x00


	//----- nvinfo : EIATTR_KPARAM_INFO
	.align		4
.L_23:
        /*0078*/ 	.byte	0x04, 0x17
        /*007a*/ 	.short	(.L_25 - .L_24)
.L_24:
        /*007c*/ 	.word	0x00000000
        /*0080*/ 	.short	0x0001
        /*0082*/ 	.short	0x0008
        /*0084*/ 	.byte	0x00, 0xf5, 0x21, 0x00


	//----- nvinfo : EIATTR_KPARAM_INFO
	.align		4
.L_25:
        /*0088*/ 	.byte	0x04, 0x17
        /*008a*/ 	.short	(.L_27 - .L_26)
.L_26:
        /*008c*/ 	.word	0x00000000
        /*0090*/ 	.short	0x0000
        /*0092*/ 	.short	0x0000
        /*0094*/ 	.byte	0x00, 0xf5, 0x21, 0x00


	//----- nvinfo : EIATTR_SPARSE_MMA_MASK
	.align		4
.L_27:
        /*0098*/ 	.byte	0x03, 0x50
        /*009a*/ 	.short	0x0000


	//----- nvinfo : EIATTR_MAXREG_COUNT
	.align		4
        /*009c*/ 	.byte	0x03, 0x1b
        /*009e*/ 	.short	0x00ff


	//----- nvinfo : EIATTR_MERCURY_ISA_VERSION
	.align		4
        /*00a0*/ 	.byte	0x03, 0x5f
        /*00a2*/ 	.short	0x0101


	//----- nvinfo : EIATTR_VRC_CTA_INIT_COUNT
	.align		4
        /*00a4*/ 	.byte	0x02, 0x4a
	.zero		1
	.zero		1


	//----- nvinfo : EIATTR_EXIT_INSTR_OFFSETS
	.align		4
        /*00a8*/ 	.byte	0x04, 0x1c
        /*00aa*/ 	.short	(.L_29 - .L_28)


	//   ....[0]....
.L_28:
        /*00ac*/ 	.word	0x000000a0


	//   ....[1]....
        /*00b0*/ 	.word	0x00000240


	//   ....[2]....
        /*00b4*/ 	.word	0x00001080


	//----- nvinfo : EIATTR_CRS_STACK_SIZE
	.align		4
.L_29:
        /*00b8*/ 	.byte	0x04, 0x1e
        /*00ba*/ 	.short	(.L_31 - .L_30)
.L_30:
        /*00bc*/ 	.word	0x00000000


	//----- nvinfo : EIATTR_CBANK_PARAM_SIZE
	.align		4
.L_31:
        /*00c0*/ 	.byte	0x03, 0x19
        /*00c2*/ 	.short	0x0038


	//----- nvinfo : EIATTR_PARAM_CBANK
	.align		4
        /*00c4*/ 	.byte	0x04, 0x0a
        /*00c6*/ 	.short	(.L_33 - .L_32)
	.align		4
.L_32:
        /*00c8*/ 	.word	index@(.nv.constant0._Z13spmm_row_wisePfS_PiS0_S0_iiii)
        /*00cc*/ 	.short	0x0380
        /*00ce*/ 	.short	0x0038


	//----- nvinfo : EIATTR_SW_WAR
	.align		4
.L_33:
        /*00d0*/ 	.byte	0x04, 0x36
        /*00d2*/ 	.short	(.L_35 - .L_34)
.L_34:
        /*00d4*/ 	.word	0x00000008
.L_35:


//--------------------- .nv.callgraph             --------------------------
	.section	.nv.callgraph,"",@"SHT_CUDA_CALLGRAPH"
	.align	4
	.sectionentsize	8
	.align		4
        /*0000*/ 	.word	0x00000000
	.align		4
        /*0004*/ 	.word	0xffffffff
	.align		4
        /*0008*/ 	.word	0x00000000
	.align		4
        /*000c*/ 	.word	0xfffffffe
	.align		4
        /*0010*/ 	.word	0x00000000
	.align		4
        /*0014*/ 	.word	0xfffffffd
	.align		4
        /*0018*/ 	.word	0x00000000
	.align		4
        /*001c*/ 	.word	0xfffffffc


//--------------------- .text._Z13spmm_row_wisePfS_PiS0_S0_iiii --------------------------
	.section	.text._Z13spmm_row_wisePfS_PiS0_S0_iiii,"ax",@progbits
	.align	128
        .global         _Z13spmm_row_wisePfS_PiS0_S0_iiii
        .type           _Z13spmm_row_wisePfS_PiS0_S0_iiii,@function
        .size           _Z13spmm_row_wisePfS_PiS0_S0_iiii,(.L_x_20 - _Z13spmm_row_wisePfS_PiS0_S0_iiii)
        .other          _Z13spmm_row_wisePfS_PiS0_S0_iiii,@"STO_CUDA_ENTRY STV_DEFAULT"
_Z13spmm_row_wisePfS_PiS0_S0_iiii:
.text._Z13spmm_row_wisePfS_PiS0_S0_iiii:
[----:B------:R-:W-:Y:S01]  /*0000*/  LDC R1, c[0x0][0x37c] ;  /* 0x0000df00ff017b82 */ /* 0x000fe20000000800 */
[----:B------:R-:W0:Y:S07]  /*0010*/  S2R R9, SR_TID.X ;  /* 0x0000000000097919 */ /* 0x000e2e0000002100 */
[----:B------:R-:W0:Y:S01]  /*0020*/  S2UR UR4, SR_CTAID.X ;  /* 0x00000000000479c3 */ /* 0x000e220000002500 */
[----:B------:R-:W1:Y:S07]  /*0030*/  LDCU UR5, c[0x0][0x3b4] ;  /* 0x00007680ff0577ac */ /* 0x000e6e0008000800 */
[----:B------:R-:W0:Y:S02]  /*0040*/  LDC R0, c[0x0][0x360] ;  /* 0x0000d800ff007b82 */ /* 0x000e240000000800 */
[----:B0-----:R-:W-:-:S05]  /*0050*/  IMAD R0, R0, UR4, R9 ;  /* 0x0000000400007c24 */ /* 0x001fca000f8e0209 */
[----:B------:R-:W-:-:S04]  /*0060*/  SHF.R.S32.HI R3, RZ, 0x1f, R0 ;  /* 0x0000001fff037819 */ /* 0x000fc80000011400 */
[----:B------:R-:W-:-:S04]  /*0070*/  LEA.HI R3, R3, R0, RZ, 0x5 ;  /* 0x0000000003037211 */ /* 0x000fc800078f28ff */
[----:B------:R-:W-:-:S04]  /*0080*/  SHF.R.S32.HI R4, RZ, 0x5, R3 ;  /* 0x00000005ff047819 */ /* 0x000fc80000011403 */
[----:B-1----:R-:W-:-:S13]  /*0090*/  ISETP.GE.AND P0, PT, R4, UR5, PT ;  /* 0x0000000504007c0c */ /* 0x002fda000bf06270 */
[----:B------:R-:W-:Y:S05]  /*00a0*/  @P0 EXIT ;  /* 0x000000000000094d */ /* 0x000fea0003800000 */
[----:B------:R-:W0:Y:S01]  /*00b0*/  LDCU UR4, c[0x0][0x3a8] ;  /* 0x00007500ff0477ac */ /* 0x000e220008000800 */
[----:B------:R-:W-:-:S04]  /*00c0*/  I2FP.F32.S32 R3, UR5 ;  /* 0x0000000500037c45 */ /* 0x000fc80008201400 */
[----:B------:R-:W1:Y:S01]  /*00d0*/  MUFU.RCP R2, R3 ;  /* 0x0000000300027308 */ /* 0x000e620000001000 */
[----:B0-----:R-:W-:-:S07]  /*00e0*/  I2FP.F32.S32 R0, UR4 ;  /* 0x0000000400007c45 */ /* 0x001fce0008201400 */
[----:B------:R-:W0:Y:S01]  /*00f0*/  FCHK P0, R0, R3 ;  /* 0x0000000300007302 */ /* 0x000e220000000000 */
[----:B-1----:R-:W-:-:S04]  /*0100*/  FFMA R5, -R3, R2, 1 ;  /* 0x3f80000003057423 */ /* 0x002fc80000000102 */
[----:B------:R-:W-:Y:S01]  /*0110*/  FFMA R5, R2, R5, R2 ;  /* 0x0000000502057223 */ /* 0x000fe20000000002 */
[----:B------:R-:W-:-:S03]  /*0120*/  LOP3.LUT R2, R9, 0x1f, RZ, 0xc0, !PT ;  /* 0x0000001f09027812 */ /* 0x000fc600078ec0ff */
[----:B------:R-:W-:-:S04]  /*0130*/  FFMA R6, R0, R5, RZ ;  /* 0x0000000500067223 */ /* 0x000fc800000000ff */
[----:B------:R-:W-:-:S04]  /*0140*/  FFMA R7, -R3, R6, R0 ;  /* 0x0000000603077223 */ /* 0x000fc80000000100 */
[----:B------:R-:W-:Y:S01]  /*0150*/  FFMA R5, R5, R7, R6 ;  /* 0x0000000705057223 */ /* 0x000fe20000000006 */
[----:B0-----:R-:W-:Y:S06]  /*0160*/  @!P0 BRA `(.L_x_0) ;  /* 0x00000000000c8947 */ /* 0x001fec0003800000 */
[----:B------:R-:W-:-:S07]  /*0170*/  MOV R6, 0x190 ;  /* 0x0000019000067802 */ /* 0x000fce0000000f00 */
[----:B------:R-:W-:Y:S05]  /*0180*/  CALL.REL.NOINC `($__internal_0_$__cuda_sm3x_div_rn_noftz_f32_slowpath) ;  /* 0x0000000c00c07944 */ /* 0x000fea0003c00000 */
[----:B------:R-:W-:-:S07]  /*0190*/  MOV R5, R0 ;  /* 0x0000000000057202 */ /* 0x000fce0000000f00 */
.L_x_0:
[----:B------:R-:W-:Y:S01]  /*01a0*/  I2FP.F32.S32 R0, R4 ;  /* 0x0000000400007245 */ /* 0x000fe20000201400 */
[----:B------:R-:W0:Y:S01]  /*01b0*/  LDCU UR4, c[0x0][0x3ac] ;  /* 0x00007580ff0477ac */ /* 0x000e220008000800 */
[----:B------:R-:W-:-:S03]  /*01c0*/  IADD3 R4, PT, PT, R4, 0x1, RZ ;  /* 0x0000000104047810 */ /* 0x000fc60007ffe0ff */
[----:B------:R-:W-:Y:S01]  /*01d0*/  FMUL R0, R0, R5 ;  /* 0x0000000500007220 */ /* 0x000fe20000400000 */
[----:B------:R-:W-:-:S03]  /*01e0*/  I2FP.F32.S32 R6, R4 ;  /* 0x0000000400067245 */ /* 0x000fc60000201400 */
[----:B------:R-:W-:Y:S02]  /*01f0*/  F2I.TRUNC.NTZ R4, R0 ;  /* 0x0000000000047305 */ /* 0x000fe4000020f100 */
[----:B------:R-:W-:-:S06]  /*0200*/  FMUL R3, R6, R5 ;  /* 0x0000000506037220 */ /* 0x000fcc0000400000 */
[----:B------:R-:W1:Y:S02]  /*0210*/  F2I.TRUNC.NTZ R3, R3 ;  /* 0x0000000300037305 */ /* 0x000e64000020f100 */
[----:B-1----:R-:W-:-:S04]  /*0220*/  ISETP.GE.AND P0, PT, R4, R3, PT ;  /* 0x000000030400720c */ /* 0x002fc80003f06270 */
[----:B0-----:R-:W-:-:S13]  /*0230*/  ISETP.GE.OR P0, PT, R2, UR4, P0 ;  /* 0x0000000402007c0c */ /* 0x001fda0008706670 */
[----:B------:R-:W-:Y:S05]  /*0240*/  @P0 EXIT ;  /* 0x000000000000094d */ /* 0x000fea0003800000 */
[----:B------:R-:W0:Y:S01]  /*0250*/  LDCU.64 UR4, c[0x0][0x398] ;  /* 0x00007300ff0477ac */ /* 0x000e220008000a00 */
[----:B------:R-:W1:Y:S01]  /*0260*/  LDCU.64 UR6, c[0x0][0x358] ;  /* 0x00006b00ff0677ac */ /* 0x000e620008000a00 */
[----:B------:R-:W2:Y:S01]  /*0270*/  LDCU UR8, c[0x0][0x3ac] ;  /* 0x00007580ff0877ac */ /* 0x000ea20008000800 */
[----:B0-----:R-:W-:-:S04]  /*0280*/  UIADD3 UR4, UP0, UPT, UR4, 0x10, URZ ;  /* 0x0000001004047890 */ /* 0x001fc8000ff1e0ff */
[----:B-12---:R-:W-:-:S12]  /*0290*/  UIADD3.X UR5, UPT, UPT, URZ, UR5, URZ, UP0, !UPT ;  /* 0x00000005ff057290 */ /* 0x006fd800087fe4ff */
.L_x_10:
[----:B0-----:R-:W0:Y:S02]  /*02a0*/  LDC.64 R8, c[0x0][0x390] ;  /* 0x0000e400ff087b82 */ /* 0x001e240000000a00 */
[----:B0-----:R-:W-:-:S05]  /*02b0*/  IMAD.WIDE R8, R4, 0x4, R8 ;  /* 0x0000000404087825 */ /* 0x001fca00078e0208 */
[----:B------:R-:W2:Y:S04]  /*02c0*/  LDG.E R15, desc[UR6][R8.64+0x4] ;  /* 0x00000406080f7981 */ /* 0x000ea8000c1e1900 */
[----:B------:R-:W2:Y:S01]  /*02d0*/  LDG.E R8, desc[UR6][R8.64] ;  /* 0x0000000608087981 */ /* 0x000ea2000c1e1900 */
[----:B------:R-:W-:Y:S01]  /*02e0*/  IADD3 R0, PT, PT, R4, 0x1, RZ ;  /* 0x0000000104007810 */ /* 0x000fe20007ffe0ff */
[----:B------:R-:W-:Y:S01]  /*02f0*/  BSSY.RECONVERGENT B0, `(.L_x_1) ;  /* 0x00000d2000007945 */ /* 0x000fe20003800200 */
[----:B------:R-:W-:Y:S01]  /*0300*/  HFMA2 R24, -RZ, RZ, 0, 0 ;  /* 0x00000000ff187431 */ /* 0x000fe200000001ff */
[----:B------:R-:W-:Y:S02]  /*0310*/  MOV R7, R4 ;  /* 0x0000000400077202 */ /* 0x000fe40000000f00 */
[----:B------:R-:W-:-:S02]  /*0320*/  ISETP.NE.AND P0, PT, R0, R3, PT ;  /* 0x000000030000720c */ /* 0x000fc40003f05270 */
[----:B------:R-:W-:Y:S02]  /*0330*/  MOV R4, R0 ;  /* 0x0000000000047202 */ /* 0x000fe40000000f00 */
[----:B--2---:R-:W-:-:S04]  /*0340*/  IADD3 R5, PT, PT, R15, -R8, RZ ;  /* 0x800000080f057210 */ /* 0x004fc80007ffe0ff */
[----:B------:R-:W-:-:S13]  /*0350*/  ISETP.GE.AND P1, PT, R5, 0x1, PT ;  /* 0x000000010500780c */ /* 0x000fda0003f26270 */
[----:B------:R-:W-:Y:S05]  /*0360*/  @!P1 BRA `(.L_x_2) ;  /* 0x0000000c00289947 */ /* 0x000fea0003800000 */
[----:B------:R-:W0:Y:S02]  /*0370*/  LDC.64 R12, c[0x0][0x3a0] ;  /* 0x0000e800ff0c7b82 */ /* 0x000e240000000a00 */
[----:B0-----:R-:W-:-:S05]  /*0380*/  IMAD.WIDE R10, R7, 0x4, R12 ;  /* 0x00000004070a7825 */ /* 0x001fca00078e020c */
[----:B------:R-:W2:Y:S01]  /*0390*/  LDG.E R0, desc[UR6][R10.64] ;  /* 0x000000060a007981 */ /* 0x000ea2000c1e1900 */
[----:B------:R-:W-:Y:S01]  /*03a0*/  IADD3 R9, PT, PT, -R15, R8, RZ ;  /* 0x000000080f097210 */ /* 0x000fe20007ffe1ff */
[----:B------:R-:W-:Y:S01]  /*03b0*/  BSSY.RECONVERGENT B1, `(.L_x_3) ;  /* 0x0000062000017945 */ /* 0x000fe20003800200 */
[----:B------:R-:W-:Y:S02]  /*03c0*/  LOP3.LUT R6, R5, 0x7, RZ, 0xc0, !PT ;  /* 0x0000000705067812 */ /* 0x000fe400078ec0ff */
[----:B------:R-:W-:Y:S02]  /*03d0*/  ISETP.GT.U32.AND P2, PT, R9, -0x8, PT ;  /* 0xfffffff80900780c */ /* 0x000fe40003f44070 */
[----:B------:R-:W-:Y:S02]  /*03e0*/  ISETP.NE.AND P1, PT, R6, RZ, PT ;  /* 0x000000ff0600720c */ /* 0x000fe40003f25270 */
[----:B------:R-:W-:Y:S02]  /*03f0*/  MOV R24, RZ ;  /* 0x000000ff00187202 */ /* 0x000fe40000000f00 */
[----:B--2---:R-:W-:-:S07]  /*0400*/  I2FP.F32.S32 R0, R0 ;  /* 0x0000000000007245 */ /* 0x004fce0000201400 */
[----:B------:R-:W-:Y:S05]  /*0410*/  @P2 BRA `(.L_x_4) ;  /* 0x00000004006c2947 */ /* 0x000fea0003800000 */
[----:B------:R-:W-:Y:S01]  /*0420*/  LOP3.LUT R9, R5, 0x7ffffff8, RZ, 0xc0, !PT ;  /* 0x7ffffff805097812 */ /* 0x000fe200078ec0ff */
[----:B------:R-:W-:-:S03]  /*0430*/  HFMA2 R24, -RZ, RZ, 0, 0 ;  /* 0x00000000ff187431 */ /* 0x000fc600000001ff */
[----:B------:R-:W-:-:S07]  /*0440*/  IADD3 R9, PT, PT, -R9, RZ, RZ ;  /* 0x000000ff09097210 */ /* 0x000fce0007ffe1ff */
.L_x_5:
[----:B------:R-:W-:Y:S01]  /*0450*/  MOV R20, UR4 ;  /* 0x0000000400147c02 */ /* 0x000fe20008000f00 */
[----:B------:R-:W0:Y:S01]  /*0460*/  LDC.64 R14, c[0x0][0x388] ;  /* 0x0000e200ff0e7b82 */ /* 0x000e220000000a00 */
[----:B------:R-:W-:-:S03]  /*0470*/  MOV R21, UR5 ;  /* 0x0000000500157c02 */ /* 0x000fc60008000f00 */
[----:B------:R-:W-:-:S05]  /*0480*/  IMAD.WIDE R20, R8, 0x4, R20 ;  /* 0x0000000408147825 */ /* 0x000fca00078e0214 */
[----:B------:R-:W2:Y:S04]  /*0490*/  LDG.E R11, desc[UR6][R20.64+-0x10] ;  /* 0xfffff006140b7981 */ /* 0x000ea8000c1e1900 */
[----:B------:R-:W3:Y:S04]  /*04a0*/  LDG.E R19, desc[UR6][R20.64+-0xc] ;  /* 0xfffff40614137981 */ /* 0x000ee8000c1e1900 */
[----:B------:R-:W4:Y:S04]  /*04b0*/  LDG.E R26, desc[UR6][R20.64+-0x8] ;  /* 0xfffff806141a7981 */ /* 0x000f28000c1e1900 */
[----:B------:R-:W5:Y:S04]  /*04c0*/  LDG.E R18, desc[UR6][R20.64+-0x4] ;  /* 0xfffffc0614127981 */ /* 0x000f68000c1e1900 */
[----:B------:R-:W4:Y:S04]  /*04d0*/  LDG.E R25, desc[UR6][R20.64] ;  /* 0x0000000614197981 */ /* 0x000f28000c1e1900 */
[----:B------:R-:W4:Y:S01]  /*04e0*/  LDG.E R27, desc[UR6][R20.64+0x4] ;  /* 0x00000406141b7981 */ /* 0x000f22000c1e1900 */
[----:B--2---:R-:W-:-:S04]  /*04f0*/  IMAD.WIDE R16, R11, 0x4, R12 ;  /* 0x000000040b107825 */ /* 0x004fc800078e020c */
[----:B------:R-:W-:Y:S02]  /*0500*/  IMAD R23, R11, UR8, R2 ;  /* 0x000000080b177c24 */ /* 0x000fe4000f8e0202 */
[----:B---3--:R-:W-:Y:S01]  /*0510*/  IMAD.WIDE R10, R19, 0x4, R12 ;  /* 0x00000004130a7825 */ /* 0x008fe200078e020c */
[----:B------:R-:W2:Y:S03]  /*0520*/  LDG.E R16, desc[UR6][R16.64] ;  /* 0x0000000610107981 */ /* 0x000ea6000c1e1900 */
[----:B0-----:R-:W-:Y:S02]  /*0530*/  IMAD.WIDE R22, R23, 0x4, R14 ;  /* 0x0000000417167825 */ /* 0x001fe400078e020e */
[----:B------:R-:W3:Y:S02]  /*0540*/  LDG.E R11, desc[UR6][R10.64] ;  /* 0x000000060a0b7981 */ /* 0x000ee4000c1e1900 */
[----:B------:R-:W-:-:S02]  /*0550*/  IMAD R29, R19, UR8, R2 ;  /* 0x00000008131d7c24 */ /* 0x000fc4000f8e0202 */
[----:B------:R5:W4:Y:S02]  /*0560*/  LDG.E R23, desc[UR6][R22.64] ;  /* 0x0000000616177981 */ /* 0x000b24000c1e1900 */
[----:B------:R-:W-:Y:S02]  /*0570*/  IMAD.WIDE R28, R29, 0x4, R14 ;  /* 0x000000041d1c7825 */ /* 0x000fe400078e020e */
[----:B------:R-:W4:Y:S04]  /*0580*/  LDG.E R17, desc[UR6][R20.64+0x8] ;  /* 0x0000080614117981 */ /* 0x000f28000c1e1900 */
[----:B------:R-:W4:Y:S04]  /*0590*/  LDG.E R28, desc[UR6][R28.64] ;  /* 0x000000061c1c7981 */ /* 0x000f28000c1e1900 */
[----:B------:R0:W4:Y:S01]  /*05a0*/  LDG.E R19, desc[UR6][R20.64+0xc] ;  /* 0x00000c0614137981 */ /* 0x000122000c1e1900 */
[----:B-----5:R-:W-:Y:S01]  /*05b0*/  IMAD R22, R18, UR8, R2 ;  /* 0x0000000812167c24 */ /* 0x020fe2000f8e0202 */
[----:B--2---:R-:W-:-:S02]  /*05c0*/  I2FP.F32.S32 R10, R16 ;  /* 0x00000010000a7245 */ /* 0x004fc40000201400 */
[----:B---3--:R-:W-:-:S03]  /*05d0*/  I2FP.F32.S32 R11, R11 ;  /* 0x0000000b000b7245 */ /* 0x008fc60000201400 */
[----:B------:R-:W-:-:S04]  /*05e0*/  FFMA R10, R0, R10, RZ ;  /* 0x0000000a000a7223 */ /* 0x000fc800000000ff */
[----:B----4-:R-:W-:Y:S01]  /*05f0*/  FFMA R23, R10, R23, RZ ;  /* 0x000000170a177223 */ /* 0x010fe200000000ff */
[----:B------:R-:W-:-:S03]  /*0600*/  FFMA R11, R0, R11, RZ ;  /* 0x0000000b000b7223 */ /* 0x000fc600000000ff */
[----:B------:R-:W-:Y:S01]  /*0610*/  FADD R10, R23, R24 ;  /* 0x00000018170a7221 */ /* 0x000fe20000000000 */
[C---:B------:R-:W-:Y:S02]  /*0620*/  IMAD R23, R26.reuse, UR8, R2 ;  /* 0x000000081a177c24 */ /* 0x040fe4000f8e0202 */
[----:B------:R-:W-:Y:S01]  /*0630*/  FFMA R11, R11, R28, RZ ;  /* 0x0000001c0b0b7223 */ /* 0x000fe200000000ff */
[----:B------:R-:W-:-:S04]  /*0640*/  IMAD.WIDE R28, R26, 0x4, R12 ;  /* 0x000000041a1c7825 */ /* 0x000fc800078e020c */
[----:B------:R-:W-:Y:S01]  /*0650*/  FADD R10, R10, R11 ;  /* 0x0000000b0a0a7221 */ /* 0x000fe20000000000 */
[--C-:B0-----:R-:W-:Y:S01]  /*0660*/  IMAD.WIDE R20, R23, 0x4, R14.reuse ;  /* 0x0000000417147825 */ /* 0x101fe200078e020e */
[----:B------:R0:W2:Y:S03]  /*0670*/  LDG.E R11, desc[UR6][R28.64] ;  /* 0x000000061c0b7981 */ /* 0x0000a6000c1e1900 */
[----:B------:R-:W-:Y:S02]  /*0680*/  IMAD.WIDE R22, R22, 0x4, R14 ;  /* 0x0000000416167825 */ /* 0x000fe400078e020e */
[----:B------:R-:W3:Y:S02]  /*0690*/  LDG.E R20, desc[UR6][R20.64] ;  /* 0x0000000614147981 */ /* 0x000ee4000c1e1900 */
[----:B------:R-:W-:Y:S02]  /*06a0*/  IMAD R24, R25, UR8, R2 ;  /* 0x0000000819187c24 */ /* 0x000fe4000f8e0202 */
[----:B------:R-:W4:Y:S01]  /*06b0*/  LDG.E R22, desc[UR6][R22.64] ;  /* 0x0000000616167981 */ /* 0x000f22000c1e1900 */
[----:B0-----:R-:W-:-:S05]  /*06c0*/  IMAD.WIDE R28, R18, 0x4, R12 ;  /* 0x00000004121c7825 */ /* 0x001fca00078e020c */
[----:B------:R0:W5:Y:S02]  /*06d0*/  LDG.E R21, desc[UR6][R28.64] ;  /* 0x000000061c157981 */ /* 0x000164000c1e1900 */
[----:B0-----:R-:W-:-:S04]  /*06e0*/  IMAD.WIDE R28, R25, 0x4, R12 ;  /* 0x00000004191c7825 */ /* 0x001fc800078e020c */
[----:B------:R-:W-:Y:S01]  /*06f0*/  IMAD.WIDE R24, R24, 0x4, R14 ;  /* 0x0000000418187825 */ /* 0x000fe200078e020e */
[----:B------:R0:W4:Y:S05]  /*0700*/  LDG.E R23, desc[UR6][R28.64] ;  /* 0x000000061c177981 */ /* 0x00012a000c1e1900 */
[----:B------:R-:W4:Y:S01]  /*0710*/  LDG.E R24, desc[UR6][R24.64] ;  /* 0x0000000618187981 */ /* 0x000f22000c1e1900 */
[----:B0-----:R-:W-:-:S04]  /*0720*/  IMAD.WIDE R28, R27, 0x4, R12 ;  /* 0x000000041b1c7825 */ /* 0x001fc800078e020c */
[--C-:B------:R-:W-:Y:S01]  /*0730*/  IMAD R27, R27, UR8, R2.reuse ;  /* 0x000000081b1b7c24 */ /* 0x100fe2000f8e0202 */
[----:B------:R0:W4:Y:S01]  /*0740*/  LDG.E R25, desc[UR6][R28.64] ;  /* 0x000000061c197981 */ /* 0x000122000c1e1900 */
[----:B------:R-:W-:Y:S02]  /*0750*/  IMAD R18, R19, UR8, R2 ;  /* 0x0000000813127c24 */ /* 0x000fe4000f8e0202 */
[----:B------:R-:W-:-:S06]  /*0760*/  IMAD.WIDE R26, R27, 0x4, R14 ;  /* 0x000000041b1a7825 */ /* 0x000fcc00078e020e */
[----:B------:R-:W4:Y:S01]  /*0770*/  LDG.E R26, desc[UR6][R26.64] ;  /* 0x000000061a1a7981 */ /* 0x000f22000c1e1900 */
[----:B0-----:R-:W-:-:S04]  /*0780*/  IMAD.WIDE R28, R17, 0x4, R12 ;  /* 0x00000004111c7825 */ /* 0x001fc800078e020c */
[----:B------:R-:W-:-:S04]  /*0790*/  IMAD R17, R17, UR8, R2 ;  /* 0x0000000811117c24 */ /* 0x000fc8000f8e0202 */
[--C-:B------:R-:W-:Y:S01]  /*07a0*/  IMAD.WIDE R16, R17, 0x4, R14.reuse ;  /* 0x0000000411107825 */ /* 0x100fe200078e020e */
[----:B------:R-:W4:Y:S03]  /*07b0*/  LDG.E R27, desc[UR6][R28.64] ;  /* 0x000000061c1b7981 */ /* 0x000f26000c1e1900 */
[----:B------:R-:W-:Y:S02]  /*07c0*/  IMAD.WIDE R14, R18, 0x4, R14 ;  /* 0x00000004120e7825 */ /* 0x000fe400078e020e */
[----:B------:R-:W4:Y:S02]  /*07d0*/  LDG.E R16, desc[UR6][R16.64] ;  /* 0x0000000610107981 */ /* 0x000f24000c1e1900 */
[----:B------:R-:W-:Y:S02]  /*07e0*/  IMAD.WIDE R18, R19, 0x4, R12 ;  /* 0x0000000413127825 */ /* 0x000fe400078e020c */
[----:B------:R0:W4:Y:S04]  /*07f0*/  LDG.E R14, desc[UR6][R14.64] ;  /* 0x000000060e0e7981 */ /* 0x000128000c1e1900 */
[----:B------:R-:W0:Y:S01]  /*0800*/  LDG.E R18, desc[UR6][R18.64] ;  /* 0x0000000612127981 */ /* 0x000e22000c1e1900 */
[----:B------:R-:W-:-:S04]  /*0810*/  IADD3 R9, PT, PT, R9, 0x8, RZ ;  /* 0x0000000809097810 */ /* 0x000fc80007ffe0ff */
[----:B------:R-:W-:Y:S02]  /*0820*/  ISETP.NE.AND P2, PT, R9, RZ, PT ;  /* 0x000000ff0900720c */ /* 0x000fe40003f45270 */
[----:B------:R-:W-:Y:S02]  /*0830*/  IADD3 R8, PT, PT, R8, 0x8, RZ ;  /* 0x0000000808087810 */ /* 0x000fe40007ffe0ff */
[----:B--2---:R-:W-:-:S05]  /*0840*/  I2FP.F32.S32 R11, R11 ;  /* 0x0000000b000b7245 */ /* 0x004fca0000201400 */
[----:B------:R-:W-:-:S04]  /*0850*/  FFMA R11, R0, R11, RZ ;  /* 0x0000000b000b7223 */ /* 0x000fc800000000ff */
[----:B---3--:R-:W-:Y:S01]  /*0860*/  FFMA R11, R11, R20, RZ ;  /* 0x000000140b0b7223 */ /* 0x008fe200000000ff */
[----:B-----5:R-:W-:-:S03]  /*0870*/  I2FP.F32.S32 R21, R21 ;  /* 0x0000001500157245 */ /* 0x020fc60000201400 */
[----:B------:R-:W-:Y:S02]  /*0880*/  FADD R10, R10, R11 ;  /* 0x0000000b0a0a7221 */ /* 0x000fe40000000000 */
[----:B------:R-:W-:-:S04]  /*0890*/  FFMA R21, R0, R21, RZ ;  /* 0x0000001500157223 */ /* 0x000fc800000000ff */
[----:B----4-:R-:W-:Y:S01]  /*08a0*/  FFMA R21, R21, R22, RZ ;  /* 0x0000001615157223 */ /* 0x010fe200000000ff */
[----:B------:R-:W-:-:S03]  /*08b0*/  I2FP.F32.S32 R23, R23 ;  /* 0x0000001700177245 */ /* 0x000fc60000201400 */
[----:B------:R-:W-:Y:S02]  /*08c0*/  FADD R10, R10, R21 ;  /* 0x000000150a0a7221 */ /* 0x000fe40000000000 */
[----:B------:R-:W-:-:S04]  /*08d0*/  FFMA R11, R0, R23, RZ ;  /* 0x00000017000b7223 */ /* 0x000fc800000000ff */
[----:B------:R-:W-:Y:S01]  /*08e0*/  FFMA R11, R11, R24, RZ ;  /* 0x000000180b0b7223 */ /* 0x000fe200000000ff */
[----:B------:R-:W-:-:S03]  /*08f0*/  I2FP.F32.S32 R25, R25 ;  /* 0x0000001900197245 */ /* 0x000fc60000201400 */
[----:B------:R-:W-:Y:S02]  /*0900*/  FADD R10, R10, R11 ;  /* 0x0000000b0a0a7221 */ /* 0x000fe40000000000 */
[----:B------:R-:W-:-:S04]  /*0910*/  FFMA R25, R0, R25, RZ ;  /* 0x0000001900197223 */ /* 0x000fc800000000ff */
[----:B------:R-:W-:Y:S01]  /*0920*/  FFMA R25, R25, R26, RZ ;  /* 0x0000001a19197223 */ /* 0x000fe200000000ff */
[----:B------:R-:W-:-:S03]  /*0930*/  I2FP.F32.S32 R27, R27 ;  /* 0x0000001b001b7245 */ /* 0x000fc60000201400 */
[----:B------:R-:W-:Y:S02]  /*0940*/  FADD R10, R10, R25 ;  /* 0x000000190a0a7221 */ /* 0x000fe40000000000 */
[----:B------:R-:W-:Y:S01]  /*0950*/  FFMA R11, R0, R27, RZ ;  /* 0x0000001b000b7223 */ /* 0x000fe200000000ff */
[----:B0-----:R-:W-:-:S03]  /*0960*/  I2FP.F32.S32 R15, R18 ;  /* 0x00000012000f7245 */ /* 0x001fc60000201400 */
[----:B------:R-:W-:Y:S02]  /*0970*/  FFMA R11, R11, R16, RZ ;  /* 0x000000100b0b7223 */ /* 0x000fe400000000ff */
[----:B------:R-:W-:Y:S02]  /*0980*/  FFMA R15, R0, R15, RZ ;  /* 0x0000000f000f7223 */ /* 0x000fe400000000ff */
[----:B------:R-:W-:Y:S02]  /*0990*/  FADD R10, R10, R11 ;  /* 0x0000000b0a0a7221 */ /* 0x000fe40000000000 */
[----:B------:R-:W-:-:S04]  /*09a0*/  FFMA R15, R15, R14, RZ ;  /* 0x0000000e0f0f7223 */ /* 0x000fc800000000ff */
[----:B------:R-:W-:Y:S01]  /*09b0*/  FADD R24, R10, R15 ;  /* 0x0000000f0a187221 */ /* 0x000fe20000000000 */
[----:B------:R-:W-:Y:S06]  /*09c0*/  @P2 BRA `(.L_x_5) ;  /* 0xfffffff800a02947 */ /* 0x000fec000383ffff */
.L_x_4:
[----:B------:R-:W-:Y:S05]  /*09d0*/  BSYNC.RECONVERGENT B1 ;  /* 0x0000000000017941 */ /* 0x000fea0003800200 */
.L_x_3:
[----:B------:R-:W-:Y:S05]  /*09e0*/  @!P1 BRA `(.L_x_2) ;  /* 0x0000000400889947 */ /* 0x000fea0003800000 */
[----:B------:R-:W-:Y:S01]  /*09f0*/  ISETP.GE.U32.AND P1, PT, R6, 0x4, PT ;  /* 0x000000040600780c */ /* 0x000fe20003f26070 */
[----:B------:R-:W-:Y:S01]  /*0a00*/  BSSY.RECONVERGENT B1, `(.L_x_6) ;  /* 0x0000031000017945 */ /* 0x000fe20003800200 */
[----:B------:R-:W-:-:S04]  /*0a10*/  LOP3.LUT R9, R5, 0x3, RZ, 0xc0, !PT ;  /* 0x0000000305097812 */ /* 0x000fc800078ec0ff */
[----:B------:R-:W-:-:S07]  /*0a20*/  ISETP.NE.AND P2, PT, R9, RZ, PT ;  /* 0x000000ff0900720c */ /* 0x000fce0003f45270 */
[----:B------:R-:W-:Y:S06]  /*0a30*/  @!P1 BRA `(.L_x_7) ;  /* 0x0000000000b49947 */ /* 0x000fec0003800000 */
[----:B------:R-:W0:Y:S01]  /*0a40*/  LDC.64 R20, c[0x0][0x398] ;  /* 0x0000e600ff147b82 */ /* 0x000e220000000a00 */
[----:B------:R-:W1:Y:S07]  /*0a50*/  LDCU UR9, c[0x0][0x3ac] ;  /* 0x00007580ff0977ac */ /* 0x000e6e0008000800 */
[----:B------:R-:W2:Y:S01]  /*0a60*/  LDC.64 R10, c[0x0][0x388] ;  /* 0x0000e200ff0a7b82 */ /* 0x000ea20000000a00 */
[----:B0-----:R-:W-:-:S05]  /*0a70*/  IMAD.WIDE R20, R8, 0x4, R20 ;  /* 0x0000000408147825 */ /* 0x001fca00078e0214 */
[----:B------:R-:W3:Y:S04]  /*0a80*/  LDG.E R15, desc[UR6][R20.64] ;  /* 0x00000006140f7981 */ /* 0x000ee8000c1e1900 */
[----:B------:R-:W4:Y:S04]  /*0a90*/  LDG.E R23, desc[UR6][R20.64+0x4] ;  /* 0x0000040614177981 */ /* 0x000f28000c1e1900 */
[----:B------:R-:W5:Y:S04]  /*0aa0*/  LDG.E R29, desc[UR6][R20.64+0x8] ;  /* 0x00000806141d7981 */ /* 0x000f68000c1e1900 */
[----:B------:R0:W2:Y:S01]  /*0ab0*/  LDG.E R25, desc[UR6][R20.64+0xc] ;  /* 0x00000c0614197981 */ /* 0x0000a2000c1e1900 */
[----:B---3--:R-:W-:-:S04]  /*0ac0*/  IMAD.WIDE R26, R15, 0x4, R12 ;  /* 0x000000040f1a7825 */ /* 0x008fc800078e020c */
[----:B-1----:R-:W-:Y:S02]  /*0ad0*/  IMAD R19, R15, UR9, R2 ;  /* 0x000000090f137c24 */ /* 0x002fe4000f8e0202 */
[C---:B----4-:R-:W-:Y:S01]  /*0ae0*/  IMAD.WIDE R16, R23.reuse, 0x4, R12 ;  /* 0x0000000417107825 */ /* 0x050fe200078e020c */
[----:B------:R-:W3:Y:S03]  /*0af0*/  LDG.E R26, desc[UR6][R26.64] ;  /* 0x000000061a1a7981 */ /* 0x000ee6000c1e1900 */
[----:B------:R-:W-:Y:S01]  /*0b00*/  IMAD R23, R23, UR9, R2 ;  /* 0x0000000917177c24 */ /* 0x000fe2000f8e0202 */
[----:B------:R1:W4:Y:S01]  /*0b10*/  LDG.E R6, desc[UR6][R16.64] ;  /* 0x0000000610067981 */ /* 0x000322000c1e1900 */
[----:B-----5:R-:W-:-:S04]  /*0b20*/  IMAD.WIDE R14, R29, 0x4, R12 ;  /* 0x000000041d0e7825 */ /* 0x020fc800078e020c */
[--C-:B--2---:R-:W-:Y:S02]  /*0b30*/  IMAD.WIDE R18, R19, 0x4, R10.reuse ;  /* 0x0000000413127825 */ /* 0x104fe400078e020a */
[----:B------:R-:W2:Y:S02]  /*0b40*/  LDG.E R14, desc[UR6][R14.64] ;  /* 0x000000060e0e7981 */ /* 0x000ea4000c1e1900 */
[----:B0-----:R-:W-:Y:S02]  /*0b50*/  IMAD.WIDE R20, R23, 0x4, R10 ;  /* 0x0000000417147825 */ /* 0x001fe400078e020a */
[----:B------:R-:W5:Y:S02]  /*0b60*/  LDG.E R19, desc[UR6][R18.64] ;  /* 0x0000000612137981 */ /* 0x000f64000c1e1900 */
[----:B------:R-:W-:Y:S02]  /*0b70*/  IMAD.WIDE R22, R25, 0x4, R12 ;  /* 0x0000000419167825 */ /* 0x000fe400078e020c */
[----:B------:R2:W5:Y:S02]  /*0b80*/  LDG.E R20, desc[UR6][R20.64] ;  /* 0x0000000614147981 */ /* 0x000564000c1e1900 */
[----:B------:R-:W-:-:S02]  /*0b90*/  IMAD R29, R29, UR9, R2 ;  /* 0x000000091d1d7c24 */ /* 0x000fc4000f8e0202 */
[----:B------:R-:W-:Y:S01]  /*0ba0*/  IMAD R25, R25, UR9, R2 ;  /* 0x0000000919197c24 */ /* 0x000fe2000f8e0202 */
[----:B------:R-:W5:Y:S01]  /*0bb0*/  LDG.E R22, desc[UR6][R22.64] ;  /* 0x0000000616167981 */ /* 0x000f62000c1e1900 */
[----:B-1----:R-:W-:-:S04]  /*0bc0*/  IMAD.WIDE R16, R29, 0x4, R10 ;  /* 0x000000041d107825 */ /* 0x002fc800078e020a */
[----:B------:R-:W-:Y:S02]  /*0bd0*/  IMAD.WIDE R10, R25, 0x4, R10 ;  /* 0x00000004190a7825 */ /* 0x000fe400078e020a */
[----:B------:R-:W5:Y:S04]  /*0be0*/  LDG.E R17, desc[UR6][R16.64] ;  /* 0x0000000610117981 */ /* 0x000f68000c1e1900 */
[----:B------:R-:W5:Y:S01]  /*0bf0*/  LDG.E R10, desc[UR6][R10.64] ;  /* 0x000000060a0a7981 */ /* 0x000f62000c1e1900 */
[----:B------:R-:W-:Y:S02]  /*0c00*/  IADD3 R8, PT, PT, R8, 0x4, RZ ;  /* 0x0000000408087810 */ /* 0x000fe40007ffe0ff */
[----:B---3--:R-:W-:Y:S02]  /*0c10*/  I2FP.F32.S32 R27, R26 ;  /* 0x0000001a001b7245 */ /* 0x008fe40000201400 */
[----:B----4-:R-:W-:-:S03]  /*0c20*/  I2FP.F32.S32 R25, R6 ;  /* 0x0000000600197245 */ /* 0x010fc60000201400 */
[C---:B------:R-:W-:Y:S02]  /*0c30*/  FFMA R6, R0.reuse, R27, RZ ;  /* 0x0000001b00067223 */ /* 0x040fe400000000ff */
[----:B------:R-:W-:Y:S01]  /*0c40*/  FFMA R25, R0, R25, RZ ;  /* 0x0000001900197223 */ /* 0x000fe200000000ff */
[----:B--2---:R-:W-:Y:S01]  /*0c50*/  I2FP.F32.S32 R21, R14 ;  /* 0x0000000e00157245 */ /* 0x004fe20000201400 */
[----:B-----5:R-:W-:-:S04]  /*0c60*/  FFMA R19, R6, R19, RZ ;  /* 0x0000001306137223 */ /* 0x020fc800000000ff */
[----:B------:R-:W-:Y:S01]  /*0c70*/  FFMA R6, R0, R21, RZ ;  /* 0x0000001500067223 */ /* 0x000fe200000000ff */
[----:B------:R-:W-:Y:S01]  /*0c80*/  FADD R19, R24, R19 ;  /* 0x0000001318137221 */ /* 0x000fe20000000000 */
[----:B------:R-:W-:Y:S01]  /*0c90*/  FFMA R20, R25, R20, RZ ;  /* 0x0000001419147223 */ /* 0x000fe200000000ff */
[----:B------:R-:W-:-:S03]  /*0ca0*/  I2FP.F32.S32 R15, R22 ;  /* 0x00000016000f7245 */ /* 0x000fc60000201400 */
[----:B------:R-:W-:Y:S02]  /*0cb0*/  FADD R19, R19, R20 ;  /* 0x0000001413137221 */ /* 0x000fe40000000000 */
[----:B------:R-:W-:Y:S01]  /*0cc0*/  FFMA R15, R0, R15, RZ ;  /* 0x0000000f000f7223 */ /* 0x000fe200000000ff */
[----:B------:R-:W-:-:S03]  /*0cd0*/  FFMA R6, R6, R17, RZ ;  /* 0x0000001106067223 */ /* 0x000fc600000000ff */
[----:B------:R-:W-:Y:S01]  /*0ce0*/  FFMA R15, R15, R10, RZ ;  /* 0x0000000a0f0f7223 */ /* 0x000fe200000000ff */
[----:B------:R-:W-:-:S04]  /*0cf0*/  FADD R6, R19, R6 ;  /* 0x0000000613067221 */ /* 0x000fc80000000000 */
[----:B------:R-:W-:-:S07]  /*0d00*/  FADD R24, R6, R15 ;  /* 0x0000000f06187221 */ /* 0x000fce0000000000 */
.L_x_7:
[----:B------:R-:W-:Y:S05]  /*0d10*/  BSYNC.RECONVERGENT B1 ;  /* 0x0000000000017941 */ /* 0x000fea0003800200 */
.L_x_6:
[----:B------:R-:W-:Y:S05]  /*0d20*/  @!P2 BRA `(.L_x_2) ;  /* 0x0000000000b8a947 */ /* 0x000fea0003800000 */
[----:B------:R-:W-:Y:S01]  /*0d30*/  ISETP.NE.AND P1, PT, R9, 0x1, PT ;  /* 0x000000010900780c */ /* 0x000fe20003f25270 */
[----:B------:R-:W-:Y:S01]  /*0d40*/  BSSY.RECONVERGENT B1, `(.L_x_8) ;  /* 0x000001d000017945 */ /* 0x000fe20003800200 */
[----:B------:R-:W-:-:S04]  /*0d50*/  LOP3.LUT R5, R5, 0x1, RZ, 0xc0, !PT ;  /* 0x0000000105057812 */ /* 0x000fc800078ec0ff */
[----:B------:R-:W-:-:S07]  /*0d60*/  ISETP.NE.U32.AND P2, PT, R5, 0x1, PT ;  /* 0x000000010500780c */ /* 0x000fce0003f45070 */
[----:B------:R-:W-:Y:S06]  /*0d70*/  @!P1 BRA `(.L_x_9) ;  /* 0x0000000000649947 */ /* 0x000fec0003800000 */
[----:B------:R-:W0:Y:S01]  /*0d80*/  LDC.64 R10, c[0x0][0x398] ;  /* 0x0000e600ff0a7b82 */ /* 0x000e220000000a00 */
[----:B------:R-:W1:Y:S01]  /*0d90*/  LDCU UR9, c[0x0][0x3ac] ;  /* 0x00007580ff0977ac */ /* 0x000e620008000800 */
[----:B0-----:R-:W-:-:S06]  /*0da0*/  IMAD.WIDE R16, R8, 0x4, R10 ;  /* 0x0000000408107825 */ /* 0x001fcc00078e020a */
[----:B------:R-:W0:Y:S01]  /*0db0*/  LDC.64 R10, c[0x0][0x388] ;  /* 0x0000e200ff0a7b82 */ /* 0x000e220000000a00 */
[----:B------:R-:W2:Y:S04]  /*0dc0*/  LDG.E R5, desc[UR6][R16.64] ;  /* 0x0000000610057981 */ /* 0x000ea8000c1e1900 */
[----:B------:R-:W3:Y:S01]  /*0dd0*/  LDG.E R9, desc[UR6][R16.64+0x4] ;  /* 0x0000040610097981 */ /* 0x000ee2000c1e1900 */
[----:B--2---:R-:W-:-:S04]  /*0de0*/  IMAD.WIDE R18, R5, 0x4, R12 ;  /* 0x0000000405127825 */ /* 0x004fc800078e020c */
[----:B---3--:R-:W-:Y:S02]  /*0df0*/  IMAD.WIDE R14, R9, 0x4, R12 ;  /* 0x00000004090e7825 */ /* 0x008fe400078e020c */
[----:B------:R-:W2:Y:S02]  /*0e00*/  LDG.E R18, desc[UR6][R18.64] ;  /* 0x0000000612127981 */ /* 0x000ea4000c1e1900 */
[--C-:B-1----:R-:W-:Y:S02]  /*0e10*/  IMAD R21, R5, UR9, R2.reuse ;  /* 0x0000000905157c24 */ /* 0x102fe4000f8e0202 */
[----:B------:R-:W-:Y:S01]  /*0e20*/  IMAD R9, R9, UR9, R2 ;  /* 0x0000000909097c24 */ /* 0x000fe2000f8e0202 */
[----:B------:R-:W3:Y:S01]  /*0e30*/  LDG.E R14, desc[UR6][R14.64] ;  /* 0x000000060e0e7981 */ /* 0x000ee2000c1e1900 */
[----:B0-----:R-:W-:-:S04]  /*0e40*/  IMAD.WIDE R20, R21, 0x4, R10 ;  /* 0x0000000415147825 */ /* 0x001fc800078e020a */
[----:B------:R-:W-:Y:S02]  /*0e50*/  IMAD.WIDE R10, R9, 0x4, R10 ;  /* 0x00000004090a7825 */ /* 0x000fe400078e020a */
[----:B------:R-:W4:Y:S04]  /*0e60*/  LDG.E R20, desc[UR6][R20.64] ;  /* 0x0000000614147981 */ /* 0x000f28000c1e1900 */
[----:B------:R-:W5:Y:S01]  /*0e70*/  LDG.E R10, desc[UR6][R10.64] ;  /* 0x000000060a0a7981 */ /* 0x000f62000c1e1900 */
[----:B------:R-:W-:Y:S02]  /*0e80*/  IADD3 R8, PT, PT, R8, 0x2, RZ ;  /* 0x0000000208087810 */ /* 0x000fe40007ffe0ff */
[----:B--2---:R-:W-:Y:S02]  /*0e90*/  I2FP.F32.S32 R5, R18 ;  /* 0x0000001200057245 */ /* 0x004fe40000201400 */
[----:B---3--:R-:W-:-:S03]  /*0ea0*/  I2FP.F32.S32 R9, R14 ;  /* 0x0000000e00097245 */ /* 0x008fc60000201400 */
[C---:B------:R-:W-:Y:S02]  /*0eb0*/  FFMA R5, R0.reuse, R5, RZ ;  /* 0x0000000500057223 */ /* 0x040fe400000000ff */
[----:B------:R-:W-:Y:S02]  /*0ec0*/  FFMA R9, R0, R9, RZ ;  /* 0x0000000900097223 */ /* 0x000fe400000000ff */
[----:B----4-:R-:W-:Y:S02]  /*0ed0*/  FFMA R5, R5, R20, RZ ;  /* 0x0000001405057223 */ /* 0x010fe400000000ff */
[----:B-----5:R-:W-:Y:S02]  /*0ee0*/  FFMA R6, R9, R10, RZ ;  /* 0x0000000a09067223 */ /* 0x020fe400000000ff */
[----:B------:R-:W-:-:S04]  /*0ef0*/  FADD R5, R24, R5 ;  /* 0x0000000518057221 */ /* 0x000fc80000000000 */
[----:B------:R-:W-:-:S07]  /*0f00*/  FADD R24, R5, R6 ;  /* 0x0000000605187221 */ /* 0x000fce0000000000 */
.L_x_9:
[----:B------:R-:W-:Y:S05]  /*0f10*/  BSYNC.RECONVERGENT B1 ;  /* 0x0000000000017941 */ /* 0x000fea0003800200 */
.L_x_8:
[----:B------:R-:W-:Y:S05]  /*0f20*/  @P2 BRA `(.L_x_2) ;  /* 0x0000000000382947 */ /* 0x000fea0003800000 */
[----:B------:R-:W0:Y:S01]  /*0f30*/  LDC.64 R10, c[0x0][0x398] ;  /* 0x0000e600ff0a7b82 */ /* 0x000e220000000a00 */
[----:B------:R-:W1:Y:S01]  /*0f40*/  LDCU UR9, c[0x0][0x3ac] ;  /* 0x00007580ff0977ac */ /* 0x000e620008000800 */
[----:B0-----:R-:W-:-:S06]  /*0f50*/  IMAD.WIDE R8, R8, 0x4, R10 ;  /* 0x0000000408087825 */ /* 0x001fcc00078e020a */
[----:B------:R-:W0:Y:S01]  /*0f60*/  LDC.64 R10, c[0x0][0x388] ;  /* 0x0000e200ff0a7b82 */ /* 0x000e220000000a00 */
[----:B------:R-:W2:Y:S02]  /*0f70*/  LDG.E R9, desc[UR6][R8.64] ;  /* 0x0000000608097981 */ /* 0x000ea4000c1e1900 */
[----:B--2---:R-:W-:-:S04]  /*0f80*/  IMAD.WIDE R12, R9, 0x4, R12 ;  /* 0x00000004090c7825 */ /* 0x004fc800078e020c */
[----:B-1----:R-:W-:Y:S02]  /*0f90*/  IMAD R5, R9, UR9, R2 ;  /* 0x0000000909057c24 */ /* 0x002fe4000f8e0202 */
[----:B------:R-:W2:Y:S02]  /*0fa0*/  LDG.E R12, desc[UR6][R12.64] ;  /* 0x000000060c0c7981 */ /* 0x000ea4000c1e1900 */
[----:B0-----:R-:W-:-:S06]  /*0fb0*/  IMAD.WIDE R10, R5, 0x4, R10 ;  /* 0x00000004050a7825 */ /* 0x001fcc00078e020a */
[----:B------:R-:W3:Y:S01]  /*0fc0*/  LDG.E R11, desc[UR6][R10.64] ;  /* 0x000000060a0b7981 */ /* 0x000ee2000c1e1900 */
[----:B--2---:R-:W-:-:S05]  /*0fd0*/  I2FP.F32.S32 R5, R12 ;  /* 0x0000000c00057245 */ /* 0x004fca0000201400 */
[----:B------:R-:W-:-:S04]  /*0fe0*/  FFMA R0, R0, R5, RZ ;  /* 0x0000000500007223 */ /* 0x000fc800000000ff */
[----:B---3--:R-:W-:-:S04]  /*0ff0*/  FFMA R5, R0, R11, RZ ;  /* 0x0000000b00057223 */ /* 0x008fc800000000ff */
[----:B------:R-:W-:-:S07]  /*1000*/  FADD R24, R24, R5 ;  /* 0x0000000518187221 */ /* 0x000fce0000000000 */
.L_x_2:
[----:B------:R-:W-:Y:S05]  /*1010*/  BSYNC.RECONVERGENT B0 ;  /* 0x0000000000007941 */ /* 0x000fea0003800200 */
.L_x_1:
[----:B------:R-:W0:Y:S01]  /*1020*/  LDC.64 R8, c[0x0][0x380] ;  /* 0x0000e000ff087b82 */ /* 0x000e220000000a00 */
[----:B------:R-:W1:Y:S02]  /*1030*/  LDCU UR9, c[0x0][0x3ac] ;  /* 0x00007580ff0977ac */ /* 0x000e640008000800 */
[----:B-1----:R-:W-:-:S04]  /*1040*/  IMAD R7, R7, UR9, R2 ;  /* 0x0000000907077c24 */ /* 0x002fc8000f8e0202 */
[----:B0-----:R-:W-:-:S05]  /*1050*/  IMAD.WIDE R6, R7, 0x4, R8 ;  /* 0x0000000407067825 */ /* 0x001fca00078e0208 */
[----:B------:R0:W-:Y:S01]  /*1060*/  STG.E desc[UR6][R6.64], R24 ;  /* 0x0000001806007986 */ /* 0x0001e2000c101906 */
[----:B------:R-:W-:Y:S05]  /*1070*/  @P0 BRA `(.L_x_10) ;  /* 0xfffffff000880947 */ /* 0x000fea000383ffff */
[----:B------:R-:W-:Y:S05]  /*1080*/  EXIT ;  /* 0x000000000000794d */ /* 0x000fea0003800000 */
        .weak           $__internal_0_$__cuda_sm3x_div_rn_noftz_f32_slowpath
        .type           $__internal_0_$__cuda_sm3x_div_rn_noftz_f32_slowpath,@function
        .size           $__internal_0_$__cuda_sm3x_div_rn_noftz_f32_slowpath,(.L_x_20 - $__internal_0_$__cuda_sm3x_div_rn_noftz_f32_slowpath)
$__internal_0_$__cuda_sm3x_div_rn_noftz_f32_slowpath:
[----:B------:R-:W-:Y:S02]  /*1090*/  SHF.R.U32.HI R7, RZ, 0x17, R3 ;  /* 0x00000017ff077819 */ /* 0x000fe40000011603 */
[----:B------:R-:W-:Y:S02]  /*10a0*/  SHF.R.U32.HI R5, RZ, 0x17, R0 ;  /* 0x00000017ff057819 */ /* 0x000fe40000011600 */
[----:B------:R-:W-:Y:S02]  /*10b0*/  LOP3.LUT R7, R7, 0xff, RZ, 0xc0, !PT ;  /* 0x000000ff07077812 */ /* 0x000fe400078ec0ff */
[----:B------:R-:W-:Y:S02]  /*10c0*/  LOP3.LUT R5, R5, 0xff, RZ, 0xc0, !PT ;  /* 0x000000ff05057812 */ /* 0x000fe400078ec0ff */
[----:B------:R-:W-:Y:S02]  /*10d0*/  IADD3 R12, PT, PT, R7, -0x1, RZ ;  /* 0xffffffff070c7810 */ /* 0x000fe40007ffe0ff */
[----:B------:R-:W-:-:S02]  /*10e0*/  IADD3 R11, PT, PT, R5, -0x1, RZ ;  /* 0xffffffff050b7810 */ /* 0x000fc40007ffe0ff */
[----:B------:R-:W-:Y:S02]  /*10f0*/  ISETP.GT.U32.AND P0, PT, R12, 0xfd, PT ;  /* 0x000000fd0c00780c */ /* 0x000fe40003f04070 */
[----:B------:R-:W-:Y:S02]  /*1100*/  MOV R8, R0 ;  /* 0x0000000000087202 */ /* 0x000fe40000000f00 */
[----:B------:R-:W-:Y:S02]  /*1110*/  ISETP.GT.U32.OR P0, PT, R11, 0xfd, P0 ;  /* 0x000000fd0b00780c */ /* 0x000fe40000704470 */
[----:B------:R-:W-:-:S11]  /*1120*/  MOV R9, R3 ;  /* 0x0000000300097202 */ /* 0x000fd60000000f00 */
[----:B------:R-:W-:Y:S01]  /*1130*/  @!P0 MOV R10, RZ ;  /* 0x000000ff000a8202 */ /* 0x000fe20000000f00 */
[----:B------:R-:W-:Y:S06]  /*1140*/  @!P0 BRA `(.L_x_11) ;  /* 0x00000000005c8947 */ /* 0x000fec0003800000 */
[----:B------:R-:W-:Y:S02]  /*1150*/  FSETP.GTU.FTZ.AND P0, PT, |R0|, +INF , PT ;  /* 0x7f8000000000780b */ /* 0x000fe40003f1c200 */
[----:B------:R-:W-:-:S04]  /*1160*/  FSETP.GTU.FTZ.AND P1, PT, |R3|, +INF , PT ;  /* 0x7f8000000300780b */ /* 0x000fc80003f3c200 */
[----:B------:R-:W-:-:S13]  /*1170*/  PLOP3.LUT P0, PT, P0, P1, PT, 0xf8, 0x8f ;  /* 0x00000000008f781c */ /* 0x000fda0000703f70 */
[----:B------:R-:W-:Y:S05]  /*1180*/  @P0 BRA `(.L_x_12) ;  /* 0x0000000400440947 */ /* 0x000fea0003800000 */
[----:B------:R-:W-:-:S13]  /*1190*/  LOP3.LUT P0, RZ, R9, 0x7fffffff, R8, 0xc8, !PT ;  /* 0x7fffffff09ff7812 */ /* 0x000fda000780c808 */
[----:B------:R-:W-:Y:S05]  /*11a0*/  @!P0 BRA `(.L_x_13) ;  /* 0x0000000400348947 */ /* 0x000fea0003800000 */
[C---:B------:R-:W-:Y:S02]  /*11b0*/  FSETP.NEU.FTZ.AND P2, PT, |R0|.reuse, +INF , PT ;  /* 0x7f8000000000780b */ /* 0x040fe40003f5d200 */
[----:B------:R-:W-:Y:S02]  /*11c0*/  FSETP.NEU.FTZ.AND P1, PT, |R3|, +INF , PT ;  /* 0x7f8000000300780b */ /* 0x000fe40003f3d200 */
[----:B------:R-:W-:-:S11]  /*11d0*/  FSETP.NEU.FTZ.AND P0, PT, |R0|, +INF , PT ;  /* 0x7f8000000000780b */ /* 0x000fd60003f1d200 */
[----:B------:R-:W-:Y:S05]  /*11e0*/  @!P1 BRA !P2, `(.L_x_13) ;  /* 0x0000000400249947 */ /* 0x000fea0005000000 */
[----:B------:R-:W-:-:S04]  /*11f0*/  LOP3.LUT P2, RZ, R8, 0x7fffffff, RZ, 0xc0, !PT ;  /* 0x7fffffff08ff7812 */ /* 0x000fc8000784c0ff */
[----:B------:R-:W-:-:S13]  /*1200*/  PLOP3.LUT P1, PT, P1, P2, PT, 0x2f, 0xf2 ;  /* 0x0000000000f2781c */ /* 0x000fda0000f24577 */
[----:B------:R-:W-:Y:S05]  /*1210*/  @P1 BRA `(.L_x_14) ;  /* 0x0000000400101947 */ /* 0x000fea0003800000 */
[----:B------:R-:W-:-:S04]  /*1220*/  LOP3.LUT P1, RZ, R9, 0x7fffffff, RZ, 0xc0, !PT ;  /* 0x7fffffff09ff7812 */ /* 0x000fc8000782c0ff */
[----:B------:R-:W-:-:S13]  /*1230*/  PLOP3.LUT P0, PT, P0, P1, PT, 0x2f, 0xf2 ;  /* 0x0000000000f2781c */ /* 0x000fda0000702577 */
[----:B------:R-:W-:Y:S05]  /*1240*/  @P0 BRA `(.L_x_15) ;  /* 0x0000000000f80947 */ /* 0x000fea0003800000 */
[----:B------:R-:W-:Y:S02]  /*1250*/  ISETP.GE.AND P0, PT, R11, RZ, PT ;  /* 0x000000ff0b00720c */ /* 0x000fe40003f06270 */
[----:B------:R-:W-:-:S11]  /*1260*/  ISETP.GE.AND P1, PT, R12, RZ, PT ;  /* 0x000000ff0c00720c */ /* 0x000fd60003f26270 */
[----:B------:R-:W-:Y:S01]  /*1270*/  @P0 MOV R10, RZ ;  /* 0x000000ff000a0202 */ /* 0x000fe20000000f00 */
[----:B------:R-:W-:Y:S01]  /*1280*/  @!P0 FFMA R8, R0, 1.84467440737095516160e+19, RZ ;  /* 0x5f80000000088823 */ /* 0x000fe200000000ff */
[----:B------:R-:W-:Y:S01]  /*1290*/  @!P0 MOV R10, 0xffffffc0 ;  /* 0xffffffc0000a8802 */ /* 0x000fe20000000f00 */
[----:B------:R-:W-:-:S03]  /*12a0*/  @!P1 FFMA R9, R3, 1.84467440737095516160e+19, RZ ;  /* 0x5f80000003099823 */ /* 0x000fc600000000ff */
[----:B------:R-:W-:-:S07]  /*12b0*/  @!P1 IADD3 R10, PT, PT, R10, 0x40, RZ ;  /* 0x000000400a0a9810 */ /* 0x000fce0007ffe0ff */
.L_x_11:
[----:B------:R-:W-:Y:S02]  /*12c0*/  LEA R0, R7, 0xc0800000, 0x17 ;  /* 0xc080000007007811 */ /* 0x000fe400078eb8ff */
[----:B------:R-:W-:Y:S02]  /*12d0*/  IADD3 R5, PT, PT, R5, -0x7f, RZ ;  /* 0xffffff8105057810 */ /* 0x000fe40007ffe0ff */
[----:B------:R-:W-:-:S03]  /*12e0*/  IADD3 R9, PT, PT, -R0, R9, RZ ;  /* 0x0000000900097210 */ /* 0x000fc60007ffe1ff */
[----:B------:R-:W-:Y:S01]  /*12f0*/  IMAD R0, R5, -0x800000, R8 ;  /* 0xff80000005007824 */ /* 0x000fe200078e0208 */
[----:B------:R-:W0:Y:S01]  /*1300*/  MUFU.RCP R3, R9 ;  /* 0x0000000900037308 */ /* 0x000e220000001000 */
[----:B------:R-:W-:Y:S01]  /*1310*/  FADD.FTZ R11, -R9, -RZ ;  /* 0x800000ff090b7221 */ /* 0x000fe20000010100 */
[----:B------:R-:W-:-:S04]  /*1320*/  IADD3 R5, PT, PT, R5, 0x7f, -R7 ;  /* 0x0000007f05057810 */ /* 0x000fc80007ffe807 */
[----:B------:R-:W-:Y:S01]  /*1330*/  IADD3 R5, PT, PT, R5, R10, RZ ;  /* 0x0000000a05057210 */ /* 0x000fe20007ffe0ff */
[----:B0-----:R-:W-:-:S04]  /*1340*/  FFMA R12, R3, R11, 1 ;  /* 0x3f800000030c7423 */ /* 0x001fc8000000000b */
[----:B------:R-:W-:-:S04]  /*1350*/  FFMA R12, R3, R12, R3 ;  /* 0x0000000c030c7223 */ /* 0x000fc80000000003 */
[----:B------:R-:W-:-:S04]  /*1360*/  FFMA R3, R0, R12, RZ ;  /* 0x0000000c00037223 */ /* 0x000fc800000000ff */
[----:B------:R-:W-:-:S04]  /*1370*/  FFMA R8, R11, R3, R0 ;  /* 0x000000030b087223 */ /* 0x000fc80000000000 */
[----:B------:R-:W-:-:S04]  /*1380*/  FFMA R13, R12, R8, R3 ;  /* 0x000000080c0d7223 */ /* 0x000fc80000000003 */
[----:B------:R-:W-:-:S04]  /*1390*/  FFMA R8, R11, R13, R0 ;  /* 0x0000000d0b087223 */ /* 0x000fc80000000000 */
[----:B------:R-:W-:-:S05]  /*13a0*/  FFMA R0, R12, R8, R13 ;  /* 0x000000080c007223 */ /* 0x000fca000000000d */
[----:B------:R-:W-:-:S04]  /*13b0*/  SHF.R.U32.HI R3, RZ, 0x17, R0 ;  /* 0x00000017ff037819 */ /* 0x000fc80000011600 */
[----:B------:R-:W-:-:S04]  /*13c0*/  LOP3.LUT R3, R3, 0xff, RZ, 0xc0, !PT ;  /* 0x000000ff03037812 */ /* 0x000fc800078ec0ff */
[----:B------:R-:W-:-:S04]  /*13d0*/  IADD3 R7, PT, PT, R3, R5, RZ ;  /* 0x0000000503077210 */ /* 0x000fc80007ffe0ff */
[----:B------:R-:W-:-:S04]  /*13e0*/  IADD3 R3, PT, PT, R7, -0x1, RZ ;  /* 0xffffffff07037810 */ /* 0x000fc80007ffe0ff */
[----:B------:R-:W-:-:S13]  /*13f0*/  ISETP.GE.U32.AND P0, PT, R3, 0xfe, PT ;  /* 0x000000fe0300780c */ /* 0x000fda0003f06070 */
[----:B------:R-:W-:Y:S05]  /*1400*/  @!P0 BRA `(.L_x_16) ;  /* 0x0000000000808947 */ /* 0x000fea0003800000 */
[----:B------:R-:W-:-:S13]  /*1410*/  ISETP.GT.AND P0, PT, R7, 0xfe, PT ;  /* 0x000000fe0700780c */ /* 0x000fda0003f04270 */
[----:B------:R-:W-:Y:S05]  /*1420*/  @P0 BRA `(.L_x_17) ;  /* 0x00000000006c0947 */ /* 0x000fea0003800000 */
[----:B------:R-:W-:-:S13]  /*1430*/  ISETP.GE.AND P0, PT, R7, 0x1, PT ;  /* 0x000000010700780c */ /* 0x000fda0003f06270 */
[----:B------:R-:W-:Y:S05]  /*1440*/  @P0 BRA `(.L_x_18) ;  /* 0x0000000000980947 */ /* 0x000fea0003800000 */
[----:B------:R-:W-:Y:S02]  /*1450*/  ISETP.GE.AND P0, PT, R7, -0x18, PT ;  /* 0xffffffe80700780c */ /* 0x000fe40003f06270 */
[----:B------:R-:W-:-:S11]  /*1460*/  LOP3.LUT R0, R0, 0x80000000, RZ, 0xc0, !PT ;  /* 0x8000000000007812 */ /* 0x000fd600078ec0ff */
[----:B------:R-:W-:Y:S05]  /*1470*/  @!P0 BRA `(.L_x_18) ;  /* 0x00000000008c8947 */ /* 0x000fea0003800000 */
[CCC-:B------:R-:W-:Y:S01]  /*1480*/  FFMA.RZ R3, R12.reuse, R8.reuse, R13.reuse ;  /* 0x000000080c037223 */ /* 0x1c0fe2000000c00d */
[C---:B------:R-:W-:Y:S02]  /*1490*/  IADD3 R10, PT, PT, R7.reuse, 0x20, RZ ;  /* 0x00000020070a7810 */ /* 0x040fe40007ffe0ff */
[----:B------:R-:W-:Y:S02]  /*14a0*/  ISETP.NE.AND P2, PT, R7, RZ, PT ;  /* 0x000000ff0700720c */ /* 0x000fe40003f45270 */
[----:B------:R-:W-:Y:S01]  /*14b0*/  LOP3.LUT R5, R3, 0x7fffff, RZ, 0xc0, !PT ;  /* 0x007fffff03057812 */ /* 0x000fe200078ec0ff */
[CCC-:B------:R-:W-:Y:S01]  /*14c0*/  FFMA.RP R3, R12.reuse, R8.reuse, R13.reuse ;  /* 0x000000080c037223 */ /* 0x1c0fe2000000800d */
[----:B------:R-:W-:Y:S01]  /*14d0*/  FFMA.RM R8, R12, R8, R13 ;  /* 0x000000080c087223 */ /* 0x000fe2000000400d */
[----:B------:R-:W-:Y:S02]  /*14e0*/  ISETP.NE.AND P1, PT, R7, RZ, PT ;  /* 0x000000ff0700720c */ /* 0x000fe40003f25270 */
[----:B------:R-:W-:-:S02]  /*14f0*/  LOP3.LUT R5, R5, 0x800000, RZ, 0xfc, !PT ;  /* 0x0080000005057812 */ /* 0x000fc400078efcff */
[----:B------:R-:W-:Y:S02]  /*1500*/  IADD3 R7, PT, PT, -R7, RZ, RZ ;  /* 0x000000ff07077210 */ /* 0x000fe40007ffe1ff */
[----:B------:R-:W-:Y:S02]  /*1510*/  SHF.L.U32 R10, R5, R10, RZ ;  /* 0x0000000a050a7219 */ /* 0x000fe400000006ff */
[----:B------:R-:W-:Y:S02]  /*1520*/  FSETP.NEU.FTZ.AND P0, PT, R3, R8, PT ;  /* 0x000000080300720b */ /* 0x000fe40003f1d000 */
[----:B------:R-:W-:Y:S02]  /*1530*/  SEL R8, R7, RZ, P2 ;  /* 0x000000ff07087207 */ /* 0x000fe40001000000 */
[----:B------:R-:W-:Y:S02]  /*1540*/  ISETP.NE.AND P1, PT, R10, RZ, P1 ;  /* 0x000000ff0a00720c */ /* 0x000fe40000f25270 */
[----:B------:R-:W-:-:S02]  /*1550*/  SHF.R.U32.HI R8, RZ, R8, R5 ;  /* 0x00000008ff087219 */ /* 0x000fc40000011605 */
[----:B------:R-:W-:Y:S02]  /*1560*/  PLOP3.LUT P0, PT, P0, P1, PT, 0xf8, 0x8f ;  /* 0x00000000008f781c */ /* 0x000fe40000703f70 */
[----:B------:R-:W-:Y:S02]  /*1570*/  SHF.R.U32.HI R10, RZ, 0x1, R8 ;  /* 0x00000001ff0a7819 */ /* 0x000fe40000011608 */
[----:B------:R-:W-:-:S04]  /*1580*/  SEL R3, RZ, 0x1, !P0 ;  /* 0x00000001ff037807 */ /* 0x000fc80004000000 */
[----:B------:R-:W-:-:S04]  /*1590*/  LOP3.LUT R3, R3, 0x1, R10, 0xf8, !PT ;  /* 0x0000000103037812 */ /* 0x000fc800078ef80a */
[----:B------:R-:W-:-:S04]  /*15a0*/  LOP3.LUT R3, R3, R8, RZ, 0xc0, !PT ;  /* 0x0000000803037212 */ /* 0x000fc800078ec0ff */
[----:B------:R-:W-:-:S04]  /*15b0*/  IADD3 R3, PT, PT, R10, R3, RZ ;  /* 0x000000030a037210 */ /* 0x000fc80007ffe0ff */
[----:B------:R-:W-:Y:S01]  /*15c0*/  LOP3.LUT R0, R3, R0, RZ, 0xfc, !PT ;  /* 0x0000000003007212 */ /* 0x000fe200078efcff */
[----:B------:R-:W-:Y:S06]  /*15d0*/  BRA `(.L_x_18) ;  /* 0x0000000000347947 */ /* 0x000fec0003800000 */
.L_x_17:
[----:B------:R-:W-:-:S04]  /*15e0*/  LOP3.LUT R0, R0, 0x80000000, RZ, 0xc0, !PT ;  /* 0x8000000000007812 */ /* 0x000fc800078ec0ff */
[----:B------:R-:W-:Y:S01]  /*15f0*/  LOP3.LUT R0, R0, 0x7f800000, RZ, 0xfc, !PT ;  /* 0x7f80000000007812 */ /* 0x000fe200078efcff */
[----:B------:R-:W-:Y:S06]  /*1600*/  BRA `(.L_x_18) ;  /* 0x0000000000287947 */ /* 0x000fec0003800000 */
.L_x_16:
[----:B------:R-:W-:Y:S01]  /*1610*/  LEA R0, R5, R0, 0x17 ;  /* 0x0000000005007211 */ /* 0x000fe200078eb8ff */
[----:B------:R-:W-:Y:S06]  /*1620*/  BRA `(.L_x_18) ;  /* 0x0000000000207947 */ /* 0x000fec0003800000 */
.L_x_15:
[----:B------:R-:W-:-:S04]  /*1630*/  LOP3.LUT R0, R9, 0x80000000, R8, 0x48, !PT ;  /* 0x8000000009007812 */ /* 0x000fc800078e4808 */
[----:B------:R-:W-:Y:S01]  /*1640*/  LOP3.LUT R0, R0, 0x7f800000, RZ, 0xfc, !PT ;  /* 0x7f80000000007812 */ /* 0x000fe200078efcff */
[----:B------:R-:W-:Y:S06]  /*1650*/  BRA `(.L_x_18) ;  /* 0x0000000000147947 */ /* 0x000fec0003800000 */
.L_x_14:
[----:B------:R-:W-:Y:S01]  /*1660*/  LOP3.LUT R0, R9, 0x80000000, R8, 0x48, !PT ;  /* 0x8000000009007812 */ /* 0x000fe200078e4808 */
[----:B------:R-:W-:Y:S06]  /*1670*/  BRA `(.L_x_18) ;  /* 0x00000000000c7947 */ /* 0x000fec0003800000 */
.L_x_13:
[----:B------:R-:W0:Y:S01]  /*1680*/  MUFU.RSQ R0, -QNAN ;  /* 0xffc0000000007908 */ /* 0x000e220000001400 */
[----:B------:R-:W-:Y:S05]  /*1690*/  BRA `(.L_x_18) ;  /* 0x0000000000047947 */ /* 0x000fea0003800000 */
.L_x_12:
[----:B------:R-:W-:-:S07]  /*16a0*/  FADD.FTZ R0, R0, R3 ;  /* 0x0000000300007221 */ /* 0x000fce0000010000 */
.L_x_18:
[----:B------:R-:W-:-:S04]  /*16b0*/  HFMA2 R7, -RZ, RZ, 0, 0 ;  /* 0x00000000ff077431 */ /* 0x000fc800000001ff */
[----:B0-----:R-:W-:Y:S05]  /*16c0*/  RET.REL.NODEC R6 `(_Z13spmm_row_wisePfS_PiS0_S0_iiii) ;  /* 0xffffffe8064c7950 */ /* 0x001fea0003c3ffff */
.L_x_19:
[----:B------:R-:W-:-:S00]  /*16d0*/  BRA `(.L_x_19) ;  /* 0xfffffffc00fc7947 */ /* 0x000fc0000383ffff */
[----:B------:R-:W-:-:S00]  /*16e0*/  NOP ;  /* 0x0000000000007918 */ /* 0x000fc00000000000 */
        /* <DEDUP_REMOVED lines=9> */
.L_x_20:


//--------------------- .nv.shared.reserved.0     --------------------------
	.section	.nv.shared.reserved.0,"aw",@nobits
	.weak		__nv_reservedSMEM_offset_0_alias
	.size		__nv_reservedSMEM_offset_0_alias, 0, 64
	.other		__nv_reservedSMEM_offset_0_alias,@"STO_CUDA_RESERVED_SHARED STV_DEFAULT"
__nv_reservedSMEM_offset_0_alias:
	.zero		0
	.zero		64


//--------------------- .nv.constant0._Z13spmm_row_wisePfS_PiS0_S0_iiii --------------------------
	.section	.nv.constant0._Z13spmm_row_wisePfS_PiS0_S0_iiii,"a",@progbits
	.sectionflags	@""
	.align	4
.nv.constant0._Z13spmm_row_wisePfS_PiS0_S0_iiii:
	.zero		952


//--------------------- SYMBOLS --------------------------

	.type		.nv.reservedSmem.offset0,@object
	.size		.nv.reservedSmem.offset0,0x4
